	.target	sm_90a

	.elftype	@"ET_EXEC"


//--------------------- .note.nv.tkinfo           --------------------------
	.section	.note.nv.tkinfo,"",@"SHT_NOTE"
	.sectionflags	@"SHF_NOTE_NV_TKINFO"
	.tkinfo
        /*0018*/ 	.word	0x00000002
        /*0030*/ 	.string	""
        /*0030*/ 	.string	"ptxas"
        /*0030*/ 	.string	"Cuda compilation tools, release 13.0, V13.0.88"
        /*0030*/ 	.string	"Build cuda_13.0.r13.0/compiler.36424714_0"
        /*0030*/ 	.string	"-arch sm_90a -m 64 "



//--------------------- .note.nv.cuinfo           --------------------------
	.section	.note.nv.cuinfo,"",@"SHT_NOTE"
	.sectionflags	@"SHF_NOTE_NV_CUINFO"
        /*0018*/ 	.short	0x0002
        /*001a*/ 	.short	0x005a
        /*001c*/ 	.short	0x0082
	.zero		2


//--------------------- .nv.info                  --------------------------
	.section	.nv.info,"",@"SHT_CUDA_INFO"
	.align	4


	//----- nvinfo : EIATTR_REGCOUNT
	.align		4
        /*0000*/ 	.byte	0x04, 0x2f
        /*0002*/ 	.short	(.L_15 - .L_14)
	.align		4
.L_14:
        /*0004*/ 	.word	index@(_ZN7cutlass13device_kernelINS_4gemm6kernel13GemmUniversalIN4cute5tupleIJiiiiEEENS1_10collective13CollectiveMmaINS1_37MainloopSm90TmaGmmaWarpSpecializedFP8ILi17ENS5_IJNS4_1CILi2EEENSA_ILi1EEESC_EEENS1_35KernelTmaWarpSpecializedCooperativeEEENS5_IJNSA_ILi128EEENSA_ILi64EEESH_EEENS_12float_e4m3_tENS5_IJlSC_lEEESJ_SK_NS4_8TiledMMAINS4_8MMA_AtomIJNS4_4SM904GMMA30MMA_64x64x32_F32E4M3E4M3_SS_TNILNSO_7ScaleInE1ELSQ_1EEEEEENS4_6LayoutISD_NS5_IJSC_NSA_ILi0EEESU_EEEEENS5_IJNS4_10UnderscoreESX_SX_EEEEENS4_13SM90_TMA_LOADENS4_14ComposedLayoutINS4_7SwizzleILi2ELi4ELi3EEENS4_18smem_ptr_flag_bitsILi8EEENST_INS5_IJNSA_ILi8EEESH_EEENS5_IJSH_SC_EEEEEEEvNS4_8identityENS4_23SM90_TMA_LOAD_MULTICASTES1A_vS1B_EENS_8epilogue10collective18CollectiveEpilogueINS1E_22Sm90TmaWarpSpecializedILi2ELi2ELi16ELb0ELb0EEEJSI_NS5_IJSG_NSA_ILi32EEEEEESJ_SK_SJ_SK_NS1E_6fusion15FusionCallbacksIS1I_NS1L_13LinCombEltActINS1E_6thread4ReLuESJ_fSJ_fLNS_15FloatRoundStyleE2EEESI_S1K_JEEES10_NS11_INS12_ILi1ELi4ELi3EEES15_NST_INS5_IJS16_S1J_EEENS5_IJS1J_SC_EEEEEEENS4_39AutoVectorizingCopyWithAssumedAlignmentILi128EEENS4_14SM90_TMA_STOREES1X_S1Z_NS4_9Copy_AtomIJNS4_17SM90_U32x4_STSM_NENS_6half_tEEEEvEEEvvEEEEvNT_6ParamsE)
        /*0008*/ 	.word	0x000000a8


	//----- nvinfo : EIATTR_FRAME_SIZE
	.align		4
.L_15:
        /*000c*/ 	.byte	0x04, 0x11
        /*000e*/ 	.short	(.L_17 - .L_16)
	.align		4
.L_16:
        /*0010*/ 	.word	index@(_ZN7cutlass13device_kernelINS_4gemm6kernel13GemmUniversalIN4cute5tupleIJiiiiEEENS1_10collective13CollectiveMmaINS1_37MainloopSm90TmaGmmaWarpSpecializedFP8ILi17ENS5_IJNS4_1CILi2EEENSA_ILi1EEESC_EEENS1_35KernelTmaWarpSpecializedCooperativeEEENS5_IJNSA_ILi128EEENSA_ILi64EEESH_EEENS_12float_e4m3_tENS5_IJlSC_lEEESJ_SK_NS4_8TiledMMAINS4_8MMA_AtomIJNS4_4SM904GMMA30MMA_64x64x32_F32E4M3E4M3_SS_TNILNSO_7ScaleInE1ELSQ_1EEEEEENS4_6LayoutISD_NS5_IJSC_NSA_ILi0EEESU_EEEEENS5_IJNS4_10UnderscoreESX_SX_EEEEENS4_13SM90_TMA_LOADENS4_14ComposedLayoutINS4_7SwizzleILi2ELi4ELi3EEENS4_18smem_ptr_flag_bitsILi8EEENST_INS5_IJNSA_ILi8EEESH_EEENS5_IJSH_SC_EEEEEEEvNS4_8identityENS4_23SM90_TMA_LOAD_MULTICASTES1A_vS1B_EENS_8epilogue10collective18CollectiveEpilogueINS1E_22Sm90TmaWarpSpecializedILi2ELi2ELi16ELb0ELb0EEEJSI_NS5_IJSG_NSA_ILi32EEEEEESJ_SK_SJ_SK_NS1E_6fusion15FusionCallbacksIS1I_NS1L_13LinCombEltActINS1E_6thread4ReLuESJ_fSJ_fLNS_15FloatRoundStyleE2EEESI_S1K_JEEES10_NS11_INS12_ILi1ELi4ELi3EEES15_NST_INS5_IJS16_S1J_EEENS5_IJS1J_SC_EEEEEEENS4_39AutoVectorizingCopyWithAssumedAlignmentILi128EEENS4_14SM90_TMA_STOREES1X_S1Z_NS4_9Copy_AtomIJNS4_17SM90_U32x4_STSM_NENS_6half_tEEEEvEEEvvEEEEvNT_6ParamsE)
        /*0014*/ 	.word	0x00000000


	//----- nvinfo : EIATTR_MIN_STACK_SIZE
	.align		4
.L_17:
        /*0018*/ 	.byte	0x04, 0x12
        /*001a*/ 	.short	(.L_19 - .L_18)
	.align		4
.L_18:
        /*001c*/ 	.word	index@(_ZN7cutlass13device_kernelINS_4gemm6kernel13GemmUniversalIN4cute5tupleIJiiiiEEENS1_10collective13CollectiveMmaINS1_37MainloopSm90TmaGmmaWarpSpecializedFP8ILi17ENS5_IJNS4_1CILi2EEENSA_ILi1EEESC_EEENS1_35KernelTmaWarpSpecializedCooperativeEEENS5_IJNSA_ILi128EEENSA_ILi64EEESH_EEENS_12float_e4m3_tENS5_IJlSC_lEEESJ_SK_NS4_8TiledMMAINS4_8MMA_AtomIJNS4_4SM904GMMA30MMA_64x64x32_F32E4M3E4M3_SS_TNILNSO_7ScaleInE1ELSQ_1EEEEEENS4_6LayoutISD_NS5_IJSC_NSA_ILi0EEESU_EEEEENS5_IJNS4_10UnderscoreESX_SX_EEEEENS4_13SM90_TMA_LOADENS4_14ComposedLayoutINS4_7SwizzleILi2ELi4ELi3EEENS4_18smem_ptr_flag_bitsILi8EEENST_INS5_IJNSA_ILi8EEESH_EEENS5_IJSH_SC_EEEEEEEvNS4_8identityENS4_23SM90_TMA_LOAD_MULTICASTES1A_vS1B_EENS_8epilogue10collective18CollectiveEpilogueINS1E_22Sm90TmaWarpSpecializedILi2ELi2ELi16ELb0ELb0EEEJSI_NS5_IJSG_NSA_ILi32EEEEEESJ_SK_SJ_SK_NS1E_6fusion15FusionCallbacksIS1I_NS1L_13LinCombEltActINS1E_6thread4ReLuESJ_fSJ_fLNS_15FloatRoundStyleE2EEESI_S1K_JEEES10_NS11_INS12_ILi1ELi4ELi3EEES15_NST_INS5_IJS16_S1J_EEENS5_IJS1J_SC_EEEEEEENS4_39AutoVectorizingCopyWithAssumedAlignmentILi128EEENS4_14SM90_TMA_STOREES1X_S1Z_NS4_9Copy_AtomIJNS4_17SM90_U32x4_STSM_NENS_6half_tEEEEvEEEvvEEEEvNT_6ParamsE)
        /*0020*/ 	.word	0x00000000
.L_19:


//--------------------- .nv.compat                --------------------------
	.section	.nv.compat,"",@"SHT_CUDA_COMPAT_INFO"
	.align	4
        /*0000*/ 	.byte	0x02, 0x09, 0x01, 0x00, 0x02, 0x02, 0x04, 0x00, 0x02, 0x05, 0x05, 0x00, 0x03, 0x07, 0x01, 0x01
        /*0010*/ 	.byte	0x02, 0x03, 0x01, 0x00, 0x02, 0x06, 0x01, 0x00, 0x04, 0x0b, 0x08, 0x00, 0x00, 0x00, 0x00, 0x00
        /*0020*/ 	.byte	0x00, 0x00, 0x00, 0x00


//--------------------- .nv.info._ZN7cutlass13device_kernelINS_4gemm6kernel13GemmUniversalIN4cute5tupleIJiiiiEEENS1_10collective13CollectiveMmaINS1_37MainloopSm90TmaGmmaWarpSpecializedFP8ILi17ENS5_IJNS4_1CILi2EEENSA_ILi1EEESC_EEENS1_35KernelTmaWarpSpecializedCooperativeEEENS5_IJNSA_ILi128EEENSA_ILi64EEESH_EEENS_12float_e4m3_tENS5_IJlSC_lEEESJ_SK_NS4_8TiledMMAINS4_8MMA_AtomIJNS4_4SM904GMMA30MMA_64x64x32_F32E4M3E4M3_SS_TNILNSO_7ScaleInE1ELSQ_1EEEEEENS4_6LayoutISD_NS5_IJSC_NSA_ILi0EEESU_EEEEENS5_IJNS4_10UnderscoreESX_SX_EEEEENS4_13SM90_TMA_LOADENS4_14ComposedLayoutINS4_7SwizzleILi2ELi4ELi3EEENS4_18smem_ptr_flag_bitsILi8EEENST_INS5_IJNSA_ILi8EEESH_EEENS5_IJSH_SC_EEEEEEEvNS4_8identityENS4_23SM90_TMA_LOAD_MULTICASTES1A_vS1B_EENS_8epilogue10collective18CollectiveEpilogueINS1E_22Sm90TmaWarpSpecializedILi2ELi2ELi16ELb0ELb0EEEJSI_NS5_IJSG_NSA_ILi32EEEEEESJ_SK_SJ_SK_NS1E_6fusion15FusionCallbacksIS1I_NS1L_13LinCombEltActINS1E_6thread4ReLuESJ_fSJ_fLNS_15FloatRoundStyleE2EEESI_S1K_JEEES10_NS11_INS12_ILi1ELi4ELi3EEES15_NST_INS5_IJS16_S1J_EEENS5_IJS1J_SC_EEEEEEENS4_39AutoVectorizingCopyWithAssumedAlignmentILi128EEENS4_14SM90_TMA_STOREES1X_S1Z_NS4_9Copy_AtomIJNS4_17SM90_U32x4_STSM_NENS_6half_tEEEEvEEEvvEEEEvNT_6ParamsE --------------------------
	.section	.nv.info._ZN7cutlass13device_kernelINS_4gemm6kernel13GemmUniversalIN4cute5tupleIJiiiiEEENS1_10collective13CollectiveMmaINS1_37MainloopSm90TmaGmmaWarpSpecializedFP8ILi17ENS5_IJNS4_1CILi2EEENSA_ILi1EEESC_EEENS1_35KernelTmaWarpSpecializedCooperativeEEENS5_IJNSA_ILi128EEENSA_ILi64EEESH_EEENS_12float_e4m3_tENS5_IJlSC_lEEESJ_SK_NS4_8TiledMMAINS4_8MMA_AtomIJNS4_4SM904GMMA30MMA_64x64x32_F32E4M3E4M3_SS_TNILNSO_7ScaleInE1ELSQ_1EEEEEENS4_6LayoutISD_NS5_IJSC_NSA_ILi0EEESU_EEEEENS5_IJNS4_10UnderscoreESX_SX_EEEEENS4_13SM90_TMA_LOADENS4_14ComposedLayoutINS4_7SwizzleILi2ELi4ELi3EEENS4_18smem_ptr_flag_bitsILi8EEENST_INS5_IJNSA_ILi8EEESH_EEENS5_IJSH_SC_EEEEEEEvNS4_8identityENS4_23SM90_TMA_LOAD_MULTICASTES1A_vS1B_EENS_8epilogue10collective18CollectiveEpilogueINS1E_22Sm90TmaWarpSpecializedILi2ELi2ELi16ELb0ELb0EEEJSI_NS5_IJSG_NSA_ILi32EEEEEESJ_SK_SJ_SK_NS1E_6fusion15FusionCallbacksIS1I_NS1L_13LinCombEltActINS1E_6thread4ReLuESJ_fSJ_fLNS_15FloatRoundStyleE2EEESI_S1K_JEEES10_NS11_INS12_ILi1ELi4ELi3EEES15_NST_INS5_IJS16_S1J_EEENS5_IJS1J_SC_EEEEEEENS4_39AutoVectorizingCopyWithAssumedAlignmentILi128EEENS4_14SM90_TMA_STOREES1X_S1Z_NS4_9Copy_AtomIJNS4_17SM90_U32x4_STSM_NENS_6half_tEEEEvEEEvvEEEEvNT_6ParamsE,"",@"SHT_CUDA_INFO"
	.sectionflags	@""
	.align	4


	//----- nvinfo : EIATTR_CUDA_API_VERSION
	.align		4
        /*0000*/ 	.byte	0x04, 0x37
        /*0002*/ 	.short	(.L_21 - .L_20)
.L_20:
        /*0004*/ 	.word	0x00000082


	//----- nvinfo : EIATTR_KPARAM_INFO
	.align		4
.L_21:
        /*0008*/ 	.byte	0x04, 0x17
        /*000a*/ 	.short	(.L_23 - .L_22)
.L_22:
        /*000c*/ 	.word	0x00000000
        /*0010*/ 	.short	0x0000
        /*0012*/ 	.short	0x0070
        /*0014*/ 	.byte	0x00, 0xf0, 0x01, 0x1c


	//----- nvinfo : EIATTR_SPARSE_MMA_MASK
	.align		4
.L_23:
        /*0018*/ 	.byte	0x03, 0x50
        /*001a*/ 	.short	0x0000


	//----- nvinfo : EIATTR_MAXREG_COUNT
	.align		4
        /*001c*/ 	.byte	0x03, 0x1b
        /*001e*/ 	.short	0x00a8


	//----- nvinfo : EIATTR_NUM_BARRIERS
	.align		4
        /*0020*/ 	.byte	0x02, 0x4c
        /*0022*/ 	.byte	0x02
	.zero		1


	//----- nvinfo : EIATTR_EXTERNS
	.align		4
        /*0024*/ 	.byte	0x04, 0x0f
        /*0026*/ 	.short	(.L_25 - .L_24)


	//   ....[0]....
	.align		4
.L_24:
        /*0028*/ 	.word	index@(__assertfail)


	//----- nvinfo : EIATTR_MERCURY_ISA_VERSION
	.align		4
.L_25:
        /*002c*/ 	.byte	0x03, 0x5f
        /*002e*/ 	.short	0x0101


	//----- nvinfo : EIATTR_INT_WARP_WIDE_INSTR_OFFSETS
	.align		4
        /*0030*/ 	.byte	0x04, 0x31
        /*0032*/ 	.short	(.L_27 - .L_26)


	//   ....[0]....
.L_26:
        /*0034*/ 	.word	0x00000bb0


	//   ....[1]....
        /*0038*/ 	.word	0x00000bc0


	//   ....[2]....
        /*003c*/ 	.word	0x00000cd0


	//----- nvinfo : EIATTR_COOP_GROUP_MASK_REGIDS
	.align		4
.L_27:
        /*0040*/ 	.byte	0x04, 0x29
        /*0042*/ 	.short	(.L_29 - .L_28)


	//   ....[0]....
.L_28:
        /*0044*/ 	.word	0xffffffff


	//   ....[1]....
        /*0048*/ 	.word	0xffffffff


	//   ....[2]....
        /*004c*/ 	.word	0xffffffff


	//   ....[3]....
        /*0050*/ 	.word	0xffffffff


	//   ....[4]....
        /*0054*/ 	.word	0xffffffff


	//   ....[5]....
        /*0058*/ 	.word	0xffffffff


	//   ....[6]....
        /*005c*/ 	.word	0xffffffff


	//----- nvinfo : EIATTR_COOP_GROUP_INSTR_OFFSETS
	.align		4
.L_29:
        /*0060*/ 	.byte	0x04, 0x28
        /*0062*/ 	.short	(.L_31 - .L_30)


	//   ....[0]....
.L_30:
        /*0064*/ 	.word	0x00000070


	//   ....[1]....
        /*0068*/ 	.word	0x00000080


	//   ....[2]....
        /*006c*/ 	.word	0x00000440


	//   ....[3]....
        /*0070*/ 	.word	0x000007e0


	//   ....[4]....
        /*0074*/ 	.word	0x00000a00


	//   ....[5]....
        /*0078*/ 	.word	0x00000e10


	//   ....[6]....
        /*007c*/ 	.word	0x00001980


	//----- nvinfo : EIATTR_REG_RECONFIG
	.align		4
.L_31:
        /*0080*/ 	.byte	0x01, 0x54
	.zero		2


	//----- nvinfo : EIATTR_SYSCALL_OFFSETS
	.align		4
        /*0084*/ 	.byte	0x04, 0x46
        /*0086*/ 	.short	(.L_33 - .L_32)


	//   ....[0]....
.L_32:
        /*0088*/ 	.word	0x00002e40


	//   ....[1]....
        /*008c*/ 	.word	0x00002f80


	//----- nvinfo : EIATTR_MBARRIER_INSTR_OFFSETS
	.align		4
.L_33:
        /*0090*/ 	.byte	0x04, 0x39
        /*0092*/ 	.short	(.L_35 - .L_34)


	//   ....[0]....
.L_34:
        /*0094*/ 	.word	0x00000560
        /*0098*/ 	.word	0x000000ff
        /*009c*/ 	.word	0x00000000
        /*00a0*/ 	.short	0x0100
        /*00a2*/ 	.byte	0x08
	.zero		1


	//   ....[1]....
        /*00a4*/ 	.word	0x00000570
        /*00a8*/ 	.word	0x000000ff
        /*00ac*/ 	.word	0x00000088
        /*00b0*/ 	.short	0x0100
        /*00b2*/ 	.byte	0x08
	.zero		1


	//   ....[2]....
        /*00b4*/ 	.word	0x00000580
        /*00b8*/ 	.word	0x000000ff
        /*00bc*/ 	.word	0x00000008
        /*00c0*/ 	.short	0x0100
        /*00c2*/ 	.byte	0x08
	.zero		1


	//   ....[3]....
        /*00c4*/ 	.word	0x00000590
        /*00c8*/ 	.word	0x000000ff
        /*00cc*/ 	.word	0x00000090
        /*00d0*/ 	.short	0x0100
        /*00d2*/ 	.byte	0x08
	.zero		1


	//   ....[4]....
        /*00d4*/ 	.word	0x000005a0
        /*00d8*/ 	.word	0x000000ff
        /*00dc*/ 	.word	0x00000010
        /*00e0*/ 	.short	0x0100
        /*00e2*/ 	.byte	0x08
	.zero		1


	//   ....[5]....
        /*00e4*/ 	.word	0x000005b0
        /*00e8*/ 	.word	0x000000ff
        /*00ec*/ 	.word	0x00000098
        /*00f0*/ 	.short	0x0100
        /*00f2*/ 	.byte	0x08
	.zero		1


	//   ....[6]....
        /*00f4*/ 	.word	0x000005c0
        /*00f8*/ 	.word	0x000000ff
        /*00fc*/ 	.word	0x00000018
        /*0100*/ 	.short	0x0100
        /*0102*/ 	.byte	0x08
	.zero		1


	//   ....[7]....
        /*0104*/ 	.word	0x000005d0
        /*0108*/ 	.word	0x000000ff
        /*010c*/ 	.word	0x000000a0
        /*0110*/ 	.short	0x0100
        /*0112*/ 	.byte	0x08
	.zero		1


	//   ....[8]....
        /*0114*/ 	.word	0x000005e0
        /*0118*/ 	.word	0x000000ff
        /*011c*/ 	.word	0x00000020
        /*0120*/ 	.short	0x0100
        /*0122*/ 	.byte	0x08
	.zero		1


	//   ....[9]....
        /*0124*/ 	.word	0x000005f0
        /*0128*/ 	.word	0x000000ff
        /*012c*/ 	.word	0x000000a8
        /*0130*/ 	.short	0x0100
        /*0132*/ 	.byte	0x08
	.zero		1


	//   ....[10]....
        /*0134*/ 	.word	0x00000600
        /*0138*/ 	.word	0x000000ff
        /*013c*/ 	.word	0x00000028
        /*0140*/ 	.short	0x0100
        /*0142*/ 	.byte	0x08
	.zero		1


	//   ....[11]....
        /*0144*/ 	.word	0x00000610
        /*0148*/ 	.word	0x000000ff
        /*014c*/ 	.word	0x000000b0
        /*0150*/ 	.short	0x0100
        /*0152*/ 	.byte	0x08
	.zero		1


	//   ....[12]....
        /*0154*/ 	.word	0x00000620
        /*0158*/ 	.word	0x000000ff
        /*015c*/ 	.word	0x00000030
        /*0160*/ 	.short	0x0100
        /*0162*/ 	.byte	0x08
	.zero		1


	//   ....[13]....
        /*0164*/ 	.word	0x00000630
        /*0168*/ 	.word	0x000000ff
        /*016c*/ 	.word	0x000000b8
        /*0170*/ 	.short	0x0100
        /*0172*/ 	.byte	0x08
	.zero		1


	//   ....[14]....
        /*0174*/ 	.word	0x00000640
        /*0178*/ 	.word	0x000000ff
        /*017c*/ 	.word	0x00000038
        /*0180*/ 	.short	0x0100
        /*0182*/ 	.byte	0x08
	.zero		1


	//   ....[15]....
        /*0184*/ 	.word	0x00000650
        /*0188*/ 	.word	0x000000ff
        /*018c*/ 	.word	0x000000c0
        /*0190*/ 	.short	0x0100
        /*0192*/ 	.byte	0x08
	.zero		1


	//   ....[16]....
        /*0194*/ 	.word	0x00000660
        /*0198*/ 	.word	0x000000ff
        /*019c*/ 	.word	0x00000040
        /*01a0*/ 	.short	0x0100
        /*01a2*/ 	.byte	0x08
	.zero		1


	//   ....[17]....
        /*01a4*/ 	.word	0x00000670
        /*01a8*/ 	.word	0x000000ff
        /*01ac*/ 	.word	0x000000c8
        /*01b0*/ 	.short	0x0100
        /*01b2*/ 	.byte	0x08
	.zero		1


	//   ....[18]....
        /*01b4*/ 	.word	0x00000680
        /*01b8*/ 	.word	0x000000ff
        /*01bc*/ 	.word	0x00000048
        /*01c0*/ 	.short	0x0100
        /*01c2*/ 	.byte	0x08
	.zero		1


	//   ....[19]....
        /*01c4*/ 	.word	0x00000690
        /*01c8*/ 	.word	0x000000ff
        /*01cc*/ 	.word	0x000000d0
        /*01d0*/ 	.short	0x0100
        /*01d2*/ 	.byte	0x08
	.zero		1


	//   ....[20]....
        /*01d4*/ 	.word	0x000006a0
        /*01d8*/ 	.word	0x000000ff
        /*01dc*/ 	.word	0x00000050
        /*01e0*/ 	.short	0x0100
        /*01e2*/ 	.byte	0x08
	.zero		1


	//   ....[21]....
        /*01e4*/ 	.word	0x000006b0
        /*01e8*/ 	.word	0x000000ff
        /*01ec*/ 	.word	0x000000d8
        /*01f0*/ 	.short	0x0100
        /*01f2*/ 	.byte	0x08
	.zero		1


	//   ....[22]....
        /*01f4*/ 	.word	0x000006c0
        /*01f8*/ 	.word	0x000000ff
        /*01fc*/ 	.word	0x00000058
        /*0200*/ 	.short	0x0100
        /*0202*/ 	.byte	0x08
	.zero		1


	//   ....[23]....
        /*0204*/ 	.word	0x000006d0
        /*0208*/ 	.word	0x000000ff
        /*020c*/ 	.word	0x000000e0
        /*0210*/ 	.short	0x0100
        /*0212*/ 	.byte	0x08
	.zero		1


	//   ....[24]....
        /*0214*/ 	.word	0x000006e0
        /*0218*/ 	.word	0x000000ff
        /*021c*/ 	.word	0x00000060
        /*0220*/ 	.short	0x0100
        /*0222*/ 	.byte	0x08
	.zero		1


	//   ....[25]....
        /*0224*/ 	.word	0x000006f0
        /*0228*/ 	.word	0x000000ff
        /*022c*/ 	.word	0x000000e8
        /*0230*/ 	.short	0x0100
        /*0232*/ 	.byte	0x08
	.zero		1


	//   ....[26]....
        /*0234*/ 	.word	0x00000700
        /*0238*/ 	.word	0x000000ff
        /*023c*/ 	.word	0x00000068
        /*0240*/ 	.short	0x0100
        /*0242*/ 	.byte	0x08
	.zero		1


	//   ....[27]....
        /*0244*/ 	.word	0x00000710
        /*0248*/ 	.word	0x000000ff
        /*024c*/ 	.word	0x000000f0
        /*0250*/ 	.short	0x0100
        /*0252*/ 	.byte	0x08
	.zero		1


	//   ....[28]....
        /*0254*/ 	.word	0x00000720
        /*0258*/ 	.word	0x000000ff
        /*025c*/ 	.word	0x00000070
        /*0260*/ 	.short	0x0100
        /*0262*/ 	.byte	0x08
	.zero		1


	//   ....[29]....
        /*0264*/ 	.word	0x00000730
        /*0268*/ 	.word	0x000000ff
        /*026c*/ 	.word	0x000000f8
        /*0270*/ 	.short	0x0100
        /*0272*/ 	.byte	0x08
	.zero		1


	//   ....[30]....
        /*0274*/ 	.word	0x00000740
        /*0278*/ 	.word	0x000000ff
        /*027c*/ 	.word	0x00000078
        /*0280*/ 	.short	0x0100
        /*0282*/ 	.byte	0x08
	.zero		1


	//   ....[31]....
        /*0284*/ 	.word	0x00000750
        /*0288*/ 	.word	0x000000ff
        /*028c*/ 	.word	0x00000100
        /*0290*/ 	.short	0x0100
        /*0292*/ 	.byte	0x08
	.zero		1


	//   ....[32]....
        /*0294*/ 	.word	0x00000760
        /*0298*/ 	.word	0x000000ff
        /*029c*/ 	.word	0x00000080
        /*02a0*/ 	.short	0x0100
        /*02a2*/ 	.byte	0x08
	.zero		1


	//   ....[33]....
        /*02a4*/ 	.word	0x00000770
        /*02a8*/ 	.word	0x000000ff
        /*02ac*/ 	.word	0x00000108
        /*02b0*/ 	.short	0x0100
        /*02b2*/ 	.byte	0x08
	.zero		1


	//   ....[34]....
        /*02b4*/ 	.word	0x000009a0
        /*02b8*/ 	.word	0x000000ff
        /*02bc*/ 	.word	0x00000110
        /*02c0*/ 	.short	0x0100
        /*02c2*/ 	.byte	0x08
	.zero		1


	//   ....[35]....
        /*02c4*/ 	.word	0x000009b0
        /*02c8*/ 	.word	0x000000ff
        /*02cc*/ 	.word	0x00000120
        /*02d0*/ 	.short	0x0100
        /*02d2*/ 	.byte	0x08
	.zero		1


	//   ....[36]....
        /*02d4*/ 	.word	0x000009c0
        /*02d8*/ 	.word	0x000000ff
        /*02dc*/ 	.word	0x00000118
        /*02e0*/ 	.short	0x0100
        /*02e2*/ 	.byte	0x08
	.zero		1


	//   ....[37]....
        /*02e4*/ 	.word	0x000009d0
        /*02e8*/ 	.word	0x000000ff
        /*02ec*/ 	.word	0x00000128
        /*02f0*/ 	.short	0x0100
        /*02f2*/ 	.byte	0x08
	.zero		1


	//   ....[38]....
        /*02f4*/ 	.word	0x00000d40
        /*02f8*/ 	.word	0x000000ff
        /*02fc*/ 	.word	0x00000130
        /*0300*/ 	.short	0x0100
        /*0302*/ 	.byte	0x06
	.zero		1


	//   ....[39]....
        /*0304*/ 	.word	0x00000dc0
        /*0308*/ 	.word	0x000000ff
        /*030c*/ 	.word	0x00000138
        /*0310*/ 	.short	0x0100
        /*0312*/ 	.byte	0x06
	.zero		1


	//   ....[40]....
        /*0314*/ 	.word	0x00001c90
        /*0318*/ 	.word	0x000000ff
        /*031c*/ 	.word	0x00000000
        /*0320*/ 	.short	0x010a
        /*0322*/ 	.byte	0x05
	.zero		1


	//   ....[41]....
        /*0324*/ 	.word	0x00001cd0
        /*0328*/ 	.word	0x000000ff
        /*032c*/ 	.word	0x00000000
        /*0330*/ 	.short	0x010a
        /*0332*/ 	.byte	0x05
	.zero		1


	//   ....[42]....
        /*0334*/ 	.word	0x00002300
        /*0338*/ 	.word	0x000000ff
        /*033c*/ 	.word	0x00000000
        /*0340*/ 	.short	0x010a
        /*0342*/ 	.byte	0x08
	.zero		1


	//   ....[43]....
        /*0344*/ 	.word	0x00002340
        /*0348*/ 	.word	0x000000ff
        /*034c*/ 	.word	0x00000000
        /*0350*/ 	.short	0x010a
        /*0352*/ 	.byte	0x08
	.zero		1


	//   ....[44]....
        /*0354*/ 	.word	0x00002780
        /*0358*/ 	.word	0x00000005
        /*035c*/ 	.word	0x00000000
        /*0360*/ 	.short	0x0101
        /*0362*/ 	.byte	0x3f
	.zero		1


	//   ....[45]....
        /*0364*/ 	.word	0x00002c00
        /*0368*/ 	.word	0x00000000
        /*036c*/ 	.word	0x00000000
        /*0370*/ 	.short	0x0101
        /*0372*/ 	.byte	0x3f
	.zero		1


	//   ....[46]....
        /*0374*/ 	.word	0x00003420
        /*0378*/ 	.word	0x0000000d
        /*037c*/ 	.word	0x00000110
        /*0380*/ 	.short	0x010a
        /*0382*/ 	.byte	0x3f
	.zero		1


	//   ....[47]....
        /*0384*/ 	.word	0x000036a0
        /*0388*/ 	.word	0x00000006
        /*038c*/ 	.word	0x00000000
        /*0390*/ 	.short	0x0101
        /*0392*/ 	.byte	0x3f
	.zero		1


	//   ....[48]....
        /*0394*/ 	.word	0x00003d90
        /*0398*/ 	.word	0x0000000c
        /*039c*/ 	.word	0x00000110
        /*03a0*/ 	.short	0x010a
        /*03a2*/ 	.byte	0x3f
	.zero		1


	//   ....[49]....
        /*03a4*/ 	.word	0x00003fc0
        /*03a8*/ 	.word	0x00000006
        /*03ac*/ 	.word	0x00000000
        /*03b0*/ 	.short	0x0101
        /*03b2*/ 	.byte	0x3f
	.zero		1


	//   ....[50]....
        /*03b4*/ 	.word	0x00005280
        /*03b8*/ 	.word	0x000000ff
        /*03bc*/ 	.word	0x00000138
        /*03c0*/ 	.short	0x010a
        /*03c2*/ 	.byte	0x04
	.zero		1


	//   ....[51]....
        /*03c4*/ 	.word	0x00005690
        /*03c8*/ 	.word	0x000000ff
        /*03cc*/ 	.word	0x00000120
        /*03d0*/ 	.short	0x010a
        /*03d2*/ 	.byte	0x05
	.zero		1


	//   ....[52]....
        /*03d4*/ 	.word	0x00005780
        /*03d8*/ 	.word	0x000000ff
        /*03dc*/ 	.word	0x00000110
        /*03e0*/ 	.short	0x010b
        /*03e2*/ 	.byte	0x05
	.zero		1


	//   ....[53]....
        /*03e4*/ 	.word	0x000057e0
        /*03e8*/ 	.word	0x000000ff
        /*03ec*/ 	.word	0x00000000
        /*03f0*/ 	.short	0x0101
        /*03f2*/ 	.byte	0x04
	.zero		1


	//   ....[54]....
        /*03f4*/ 	.word	0x00005810
        /*03f8*/ 	.word	0x000000ff
        /*03fc*/ 	.word	0x00000128
        /*0400*/ 	.short	0x010a
        /*0402*/ 	.byte	0x05
	.zero		1


	//   ....[55]....
        /*0404*/ 	.word	0x00005920
        /*0408*/ 	.word	0x000000ff
        /*040c*/ 	.word	0x00000118
        /*0410*/ 	.short	0x010b
        /*0412*/ 	.byte	0x05
	.zero		1


	//   ....[56]....
        /*0414*/ 	.word	0x00005a10
        /*0418*/ 	.word	0x000000ff
        /*041c*/ 	.word	0x00000000
        /*0420*/ 	.short	0x0101
        /*0422*/ 	.byte	0x04
	.zero		1


	//   ....[57]....
        /*0424*/ 	.word	0x00006060
        /*0428*/ 	.word	0x00000003
        /*042c*/ 	.word	0x00000120
        /*0430*/ 	.short	0x010a
        /*0432*/ 	.byte	0x3f
	.zero		1


	//   ....[58]....
        /*0434*/ 	.word	0x000060b0
        /*0438*/ 	.word	0x00000003
        /*043c*/ 	.word	0x00000128
        /*0440*/ 	.short	0x010a
        /*0442*/ 	.byte	0x3f
	.zero		1


	//   ....[59]....
        /*0444*/ 	.word	0x00006410
        /*0448*/ 	.word	0x0000000e
        /*044c*/ 	.word	0x00000088
        /*0450*/ 	.short	0x010a
        /*0452*/ 	.byte	0x3f
	.zero		1


	//   ....[60]....
        /*0454*/ 	.word	0x00006770
        /*0458*/ 	.word	0x00000006
        /*045c*/ 	.word	0x00000138
        /*0460*/ 	.short	0x0101
        /*0462*/ 	.byte	0x3f
	.zero		1


	//   ....[61]....
        /*0464*/ 	.word	0x00006ed0
        /*0468*/ 	.word	0x00000007
        /*046c*/ 	.word	0x00000000
        /*0470*/ 	.short	0x010a
        /*0472*/ 	.byte	0x3f
	.zero		1


	//   ....[62]....
        /*0474*/ 	.word	0x00006f50
        /*0478*/ 	.word	0x00000009
        /*047c*/ 	.word	0x00000000
        /*0480*/ 	.short	0x010a
        /*0482*/ 	.byte	0x3f
	.zero		1


	//   ....[63]....
        /*0484*/ 	.word	0x00006fe0
        /*0488*/ 	.word	0x00000006
        /*048c*/ 	.word	0x00000000
        /*0490*/ 	.short	0x010a
        /*0492*/ 	.byte	0x3f
	.zero		1


	//   ....[64]....
        /*0494*/ 	.word	0x00007070
        /*0498*/ 	.word	0x00000009
        /*049c*/ 	.word	0x00000000
        /*04a0*/ 	.short	0x010a
        /*04a2*/ 	.byte	0x3f
	.zero		1


	//   ....[65]....
        /*04a4*/ 	.word	0x00007100
        /*04a8*/ 	.word	0x00000006
        /*04ac*/ 	.word	0x00000000
        /*04b0*/ 	.short	0x010a
        /*04b2*/ 	.byte	0x3f
	.zero		1


	//   ....[66]....
        /*04b4*/ 	.word	0x00007190
        /*04b8*/ 	.word	0x00000009
        /*04bc*/ 	.word	0x00000000
        /*04c0*/ 	.short	0x010a
        /*04c2*/ 	.byte	0x3f
	.zero		1


	//   ....[67]....
        /*04c4*/ 	.word	0x00007220
        /*04c8*/ 	.word	0x00000006
        /*04cc*/ 	.word	0x00000000
        /*04d0*/ 	.short	0x010a
        /*04d2*/ 	.byte	0x3f
	.zero		1


	//   ....[68]....
        /*04d4*/ 	.word	0x000072b0
        /*04d8*/ 	.word	0x00000009
        /*04dc*/ 	.word	0x00000000
        /*04e0*/ 	.short	0x010a
        /*04e2*/ 	.byte	0x3f
	.zero		1


	//   ....[69]....
        /*04e4*/ 	.word	0x00007340
        /*04e8*/ 	.word	0x00000006
        /*04ec*/ 	.word	0x00000000
        /*04f0*/ 	.short	0x010a
        /*04f2*/ 	.byte	0x3f
	.zero		1


	//   ....[70]....
        /*04f4*/ 	.word	0x000073d0
        /*04f8*/ 	.word	0x00000009
        /*04fc*/ 	.word	0x00000000
        /*0500*/ 	.short	0x010a
        /*0502*/ 	.byte	0x3f
	.zero		1


	//   ....[71]....
        /*0504*/ 	.word	0x00007460
        /*0508*/ 	.word	0x00000006
        /*050c*/ 	.word	0x00000000
        /*0510*/ 	.short	0x010a
        /*0512*/ 	.byte	0x3f
	.zero		1


	//   ....[72]....
        /*0514*/ 	.word	0x000074f0
        /*0518*/ 	.word	0x00000009
        /*051c*/ 	.word	0x00000000
        /*0520*/ 	.short	0x010a
        /*0522*/ 	.byte	0x3f
	.zero		1


	//   ....[73]....
        /*0524*/ 	.word	0x00007580
        /*0528*/ 	.word	0x00000006
        /*052c*/ 	.word	0x00000000
        /*0530*/ 	.short	0x010a
        /*0532*/ 	.byte	0x3f
	.zero		1


	//   ....[74]....
        /*0534*/ 	.word	0x00007610
        /*0538*/ 	.word	0x00000009
        /*053c*/ 	.word	0x00000000
        /*0540*/ 	.short	0x010a
        /*0542*/ 	.byte	0x3f
	.zero		1


	//   ....[75]....
        /*0544*/ 	.word	0x000076a0
        /*0548*/ 	.word	0x00000006
        /*054c*/ 	.word	0x00000000
        /*0550*/ 	.short	0x010a
        /*0552*/ 	.byte	0x3f
	.zero		1


	//   ....[76]....
        /*0554*/ 	.word	0x00007730
        /*0558*/ 	.word	0x00000009
        /*055c*/ 	.word	0x00000000
        /*0560*/ 	.short	0x010a
        /*0562*/ 	.byte	0x3f
	.zero		1


	//   ....[77]....
        /*0564*/ 	.word	0x000077c0
        /*0568*/ 	.word	0x00000003
        /*056c*/ 	.word	0x00000000
        /*0570*/ 	.short	0x010a
        /*0572*/ 	.byte	0x3f
	.zero		1


	//   ....[78]....
        /*0574*/ 	.word	0x00007830
        /*0578*/ 	.word	0x00000005
        /*057c*/ 	.word	0x00000000
        /*0580*/ 	.short	0x010a
        /*0582*/ 	.byte	0x3f
	.zero		1


	//   ....[79]....
        /*0584*/ 	.word	0x00007890
        /*0588*/ 	.word	0x00000006
        /*058c*/ 	.word	0x00000000
        /*0590*/ 	.short	0x010a
        /*0592*/ 	.byte	0x3f
	.zero		1


	//   ....[80]....
        /*0594*/ 	.word	0x000078e0
        /*0598*/ 	.word	0x0000000d
        /*059c*/ 	.word	0x00000110
        /*05a0*/ 	.short	0x010a
        /*05a2*/ 	.byte	0x3f
	.zero		1


	//   ....[81]....
        /*05a4*/ 	.word	0x00007930
        /*05a8*/ 	.word	0x0000000c
        /*05ac*/ 	.word	0x00000110
        /*05b0*/ 	.short	0x010a
        /*05b2*/ 	.byte	0x3f
	.zero		1


	//   ....[82]....
        /*05b4*/ 	.word	0x00007990
        /*05b8*/ 	.word	0x00000004
        /*05bc*/ 	.word	0x00000138
        /*05c0*/ 	.short	0x010a
        /*05c2*/ 	.byte	0x3f
	.zero		1


	//   ....[83]....
        /*05c4*/ 	.word	0x000079f0
        /*05c8*/ 	.word	0x00000005
        /*05cc*/ 	.word	0x00000120
        /*05d0*/ 	.short	0x010a
        /*05d2*/ 	.byte	0x3f
	.zero		1


	//   ....[84]....
        /*05d4*/ 	.word	0x00007a50
        /*05d8*/ 	.word	0x00000005
        /*05dc*/ 	.word	0x00000128
        /*05e0*/ 	.short	0x010a
        /*05e2*/ 	.byte	0x3f
	.zero		1


	//   ....[85]....
        /*05e4*/ 	.word	0x00007aa0
        /*05e8*/ 	.word	0x00000003
        /*05ec*/ 	.word	0x00000120
        /*05f0*/ 	.short	0x010a
        /*05f2*/ 	.byte	0x3f
	.zero		1


	//   ....[86]....
        /*05f4*/ 	.word	0x00007b70
        /*05f8*/ 	.word	0x0000000e
        /*05fc*/ 	.word	0x00000088
        /*0600*/ 	.short	0x010a
        /*0602*/ 	.byte	0x3f
	.zero		1


	//   ....[87]....
        /*0604*/ 	.word	0x00007c40
        /*0608*/ 	.word	0x00000007
        /*060c*/ 	.word	0x00000000
        /*0610*/ 	.short	0x010a
        /*0612*/ 	.byte	0x3f
	.zero		1


	//   ....[88]....
        /*0614*/ 	.word	0x00007c90
        /*0618*/ 	.word	0x00000009
        /*061c*/ 	.word	0x00000000
        /*0620*/ 	.short	0x010a
        /*0622*/ 	.byte	0x3f
	.zero		1


	//   ....[89]....
        /*0624*/ 	.word	0x00007ce0
        /*0628*/ 	.word	0x00000006
        /*062c*/ 	.word	0x00000000
        /*0630*/ 	.short	0x010a
        /*0632*/ 	.byte	0x3f
	.zero		1


	//   ....[90]....
        /*0634*/ 	.word	0x00007d30
        /*0638*/ 	.word	0x00000009
        /*063c*/ 	.word	0x00000000
        /*0640*/ 	.short	0x010a
        /*0642*/ 	.byte	0x3f
	.zero		1


	//   ....[91]....
        /*0644*/ 	.word	0x00007d80
        /*0648*/ 	.word	0x00000006
        /*064c*/ 	.word	0x00000000
        /*0650*/ 	.short	0x010a
        /*0652*/ 	.byte	0x3f
	.zero		1


	//   ....[92]....
        /*0654*/ 	.word	0x00007dd0
        /*0658*/ 	.word	0x00000009
        /*065c*/ 	.word	0x00000000
        /*0660*/ 	.short	0x010a
        /*0662*/ 	.byte	0x3f
	.zero		1


	//   ....[93]....
        /*0664*/ 	.word	0x00007e20
        /*0668*/ 	.word	0x00000006
        /*066c*/ 	.word	0x00000000
        /*0670*/ 	.short	0x010a
        /*0672*/ 	.byte	0x3f
	.zero		1


	//   ....[94]....
        /*0674*/ 	.word	0x00007e70
        /*0678*/ 	.word	0x00000009
        /*067c*/ 	.word	0x00000000
        /*0680*/ 	.short	0x010a
        /*0682*/ 	.byte	0x3f
	.zero		1


	//   ....[95]....
        /*0684*/ 	.word	0x00007ec0
        /*0688*/ 	.word	0x00000006
        /*068c*/ 	.word	0x00000000
        /*0690*/ 	.short	0x010a
        /*0692*/ 	.byte	0x3f
	.zero		1


	//   ....[96]....
        /*0694*/ 	.word	0x00007f10
        /*0698*/ 	.word	0x00000009
        /*069c*/ 	.word	0x00000000
        /*06a0*/ 	.short	0x010a
        /*06a2*/ 	.byte	0x3f
	.zero		1


	//   ....[97]....
        /*06a4*/ 	.word	0x00007f60
        /*06a8*/ 	.word	0x00000006
        /*06ac*/ 	.word	0x00000000
        /*06b0*/ 	.short	0x010a
        /*06b2*/ 	.byte	0x3f
	.zero		1


	//   ....[98]....
        /*06b4*/ 	.word	0x00007fb0
        /*06b8*/ 	.word	0x00000009
        /*06bc*/ 	.word	0x00000000
        /*06c0*/ 	.short	0x010a
        /*06c2*/ 	.byte	0x3f
	.zero		1


	//   ....[99]....
        /*06c4*/ 	.word	0x00008000
        /*06c8*/ 	.word	0x00000006
        /*06cc*/ 	.word	0x00000000
        /*06d0*/ 	.short	0x010a
        /*06d2*/ 	.byte	0x3f
	.zero		1


	//   ....[100]....
        /*06d4*/ 	.word	0x00008050
        /*06d8*/ 	.word	0x00000009
        /*06dc*/ 	.word	0x00000000
        /*06e0*/ 	.short	0x010a
        /*06e2*/ 	.byte	0x3f
	.zero		1


	//   ....[101]....
        /*06e4*/ 	.word	0x000080a0
        /*06e8*/ 	.word	0x00000006
        /*06ec*/ 	.word	0x00000000
        /*06f0*/ 	.short	0x010a
        /*06f2*/ 	.byte	0x3f
	.zero		1


	//   ....[102]....
        /*06f4*/ 	.word	0x000080f0
        /*06f8*/ 	.word	0x00000009
        /*06fc*/ 	.word	0x00000000
        /*0700*/ 	.short	0x010a
        /*0702*/ 	.byte	0x3f
	.zero		1


	//----- nvinfo : EIATTR_NUM_MBARRIERS
	.align		4
.L_35:
        /*0704*/ 	.byte	0x03, 0x38
        /*0706*/ 	.short	0x0028


	//----- nvinfo : EIATTR_EXIT_INSTR_OFFSETS
	.align		4
        /*0708*/ 	.byte	0x04, 0x1c
        /*070a*/ 	.short	(.L_37 - .L_36)


	//   ....[0]....
.L_36:
        /*070c*/ 	.word	0x00000ff0


	//   ....[1]....
        /*0710*/ 	.word	0x00001740


	//   ....[2]....
        /*0714*/ 	.word	0x00004c80


	//   ....[3]....
        /*0718*/ 	.word	0x000051e0


	//   ....[4]....
        /*071c*/ 	.word	0x00005210


	//   ....[5]....
        /*0720*/ 	.word	0x00006100


	//   ....[6]....
        /*0724*/ 	.word	0x00007810


	//----- nvinfo : EIATTR_MAX_THREADS
	.align		4
.L_37:
        /*0728*/ 	.byte	0x04, 0x05
        /*072a*/ 	.short	(.L_39 - .L_38)
.L_38:
        /*072c*/ 	.word	0x00000180
        /*0730*/ 	.word	0x00000001
        /*0734*/ 	.word	0x00000001


	//----- nvinfo : EIATTR_CRS_STACK_SIZE
	.align		4
.L_39:
        /*0738*/ 	.byte	0x04, 0x1e
        /*073a*/ 	.short	(.L_41 - .L_40)
.L_40:
        /*073c*/ 	.word	0x00000000


	//----- nvinfo : EIATTR_CBANK_PARAM_SIZE
	.align		4
.L_41:
        /*0740*/ 	.byte	0x03, 0x19
        /*0742*/ 	.short	0x0770


	//----- nvinfo : EIATTR_PARAM_CBANK
	.align		4
        /*0744*/ 	.byte	0x04, 0x0a
        /*0746*/ 	.short	(.L_43 - .L_42)
	.align		4
.L_42:
        /*0748*/ 	.word	index@(.nv.constant0._ZN7cutlass13device_kernelINS_4gemm6kernel13GemmUniversalIN4cute5tupleIJiiiiEEENS1_10collective13CollectiveMmaINS1_37MainloopSm90TmaGmmaWarpSpecializedFP8ILi17ENS5_IJNS4_1CILi2EEENSA_ILi1EEESC_EEENS1_35KernelTmaWarpSpecializedCooperativeEEENS5_IJNSA_ILi128EEENSA_ILi64EEESH_EEENS_12float_e4m3_tENS5_IJlSC_lEEESJ_SK_NS4_8TiledMMAINS4_8MMA_AtomIJNS4_4SM904GMMA30MMA_64x64x32_F32E4M3E4M3_SS_TNILNSO_7ScaleInE1ELSQ_1EEEEEENS4_6LayoutISD_NS5_IJSC_NSA_ILi0EEESU_EEEEENS5_IJNS4_10UnderscoreESX_SX_EEEEENS4_13SM90_TMA_LOADENS4_14ComposedLayoutINS4_7SwizzleILi2ELi4ELi3EEENS4_18smem_ptr_flag_bitsILi8EEENST_INS5_IJNSA_ILi8EEESH_EEENS5_IJSH_SC_EEEEEEEvNS4_8identityENS4_23SM90_TMA_LOAD_MULTICASTES1A_vS1B_EENS_8epilogue10collective18CollectiveEpilogueINS1E_22Sm90TmaWarpSpecializedILi2ELi2ELi16ELb0ELb0EEEJSI_NS5_IJSG_NSA_ILi32EEEEEESJ_SK_SJ_SK_NS1E_6fusion15FusionCallbacksIS1I_NS1L_13LinCombEltActINS1E_6thread4ReLuESJ_fSJ_fLNS_15FloatRoundStyleE2EEESI_S1K_JEEES10_NS11_INS12_ILi1ELi4ELi3EEES15_NST_INS5_IJS16_S1J_EEENS5_IJS1J_SC_EEEEEEENS4_39AutoVectorizingCopyWithAssumedAlignmentILi128EEENS4_14SM90_TMA_STOREES1X_S1Z_NS4_9Copy_AtomIJNS4_17SM90_U32x4_STSM_NENS_6half_tEEEEvEEEvvEEEEvNT_6ParamsE)
        /*074c*/ 	.short	0x0210
        /*074e*/ 	.short	0x0770


	//----- nvinfo : EIATTR_SW_WAR
	.align		4
.L_43:
        /*0750*/ 	.byte	0x04, 0x36
        /*0752*/ 	.short	(.L_45 - .L_44)
.L_44:
        /*0754*/ 	.word	0x00000008
.L_45:


//--------------------- .nv.callgraph             --------------------------
	.section	.nv.callgraph,"",@"SHT_CUDA_CALLGRAPH"
	.align	4
	.sectionentsize	8
	.align		4
        /*0000*/ 	.word	0x00000000
	.align		4
        /*0004*/ 	.word	0xffffffff
	.align		4
        /*0008*/ 	.word	index@(_ZN7cutlass13device_kernelINS_4gemm6kernel13GemmUniversalIN4cute5tupleIJiiiiEEENS1_10collective13CollectiveMmaINS1_37MainloopSm90TmaGmmaWarpSpecializedFP8ILi17ENS5_IJNS4_1CILi2EEENSA_ILi1EEESC_EEENS1_35KernelTmaWarpSpecializedCooperativeEEENS5_IJNSA_ILi128EEENSA_ILi64EEESH_EEENS_12float_e4m3_tENS5_IJlSC_lEEESJ_SK_NS4_8TiledMMAINS4_8MMA_AtomIJNS4_4SM904GMMA30MMA_64x64x32_F32E4M3E4M3_SS_TNILNSO_7ScaleInE1ELSQ_1EEEEEENS4_6LayoutISD_NS5_IJSC_NSA_ILi0EEESU_EEEEENS5_IJNS4_10UnderscoreESX_SX_EEEEENS4_13SM90_TMA_LOADENS4_14ComposedLayoutINS4_7SwizzleILi2ELi4ELi3EEENS4_18smem_ptr_flag_bitsILi8EEENST_INS5_IJNSA_ILi8EEESH_EEENS5_IJSH_SC_EEEEEEEvNS4_8identityENS4_23SM90_TMA_LOAD_MULTICASTES1A_vS1B_EENS_8epilogue10collective18CollectiveEpilogueINS1E_22Sm90TmaWarpSpecializedILi2ELi2ELi16ELb0ELb0EEEJSI_NS5_IJSG_NSA_ILi32EEEEEESJ_SK_SJ_SK_NS1E_6fusion15FusionCallbacksIS1I_NS1L_13LinCombEltActINS1E_6thread4ReLuESJ_fSJ_fLNS_15FloatRoundStyleE2EEESI_S1K_JEEES10_NS11_INS12_ILi1ELi4ELi3EEES15_NST_INS5_IJS16_S1J_EEENS5_IJS1J_SC_EEEEEEENS4_39AutoVectorizingCopyWithAssumedAlignmentILi128EEENS4_14SM90_TMA_STOREES1X_S1Z_NS4_9Copy_AtomIJNS4_17SM90_U32x4_STSM_NENS_6half_tEEEEvEEEvvEEEEvNT_6ParamsE)
	.align		4
        /*000c*/ 	.word	index@(__assertfail)
	.align		4
        /*0010*/ 	.word	0x00000000
	.align		4
        /*0014*/ 	.word	0xfffffffe
	.align		4
        /*0018*/ 	.word	0x00000000
	.align		4
        /*001c*/ 	.word	0xfffffffd
	.align		4
        /*0020*/ 	.word	0x00000000
	.align		4
        /*0024*/ 	.word	0xfffffffc


//--------------------- .nv.constant4             --------------------------
	.section	.nv.constant4,"a",@progbits
	.align	8
	.align		8
.nv.constant4:
        /*0000*/ 	.dword	__assertfail
	.align		8
        /*0008*/ 	.dword	__unnamed_1
	.align		8
        /*0010*/ 	.dword	_ZN39_INTERNAL_b6a433ee_4_k_cu_76b7a7c9_34594cuda3std3__45__cpo5beginE
	.align		8
        /*0018*/ 	.dword	_ZN39_INTERNAL_b6a433ee_4_k_cu_76b7a7c9_34594cuda3std3__45__cpo3endE
	.align		8
        /*0020*/ 	.dword	_ZN39_INTERNAL_b6a433ee_4_k_cu_76b7a7c9_34594cuda3std3__45__cpo6cbeginE
	.align		8
        /*0028*/ 	.dword	_ZN39_INTERNAL_b6a433ee_4_k_cu_76b7a7c9_34594cuda3std3__45__cpo4cendE
	.align		8
        /*0030*/ 	.dword	_ZN39_INTERNAL_b6a433ee_4_k_cu_76b7a7c9_34594cuda3std3__441_GLOBAL__N__b6a433ee_4_k_cu_76b7a7c9_34596ignoreE
	.align		8
        /*0038*/ 	.dword	_ZN39_INTERNAL_b6a433ee_4_k_cu_76b7a7c9_34594cuda3std3__419piecewise_constructE
	.align		8
        /*0040*/ 	.dword	_ZN39_INTERNAL_b6a433ee_4_k_cu_76b7a7c9_34594cuda3std3__48in_placeE
	.align		8
        /*0048*/ 	.dword	_ZN39_INTERNAL_b6a433ee_4_k_cu_76b7a7c9_34594cuda3std6ranges3__45__cpo4swapE
	.align		8
        /*0050*/ 	.dword	_ZN39_INTERNAL_b6a433ee_4_k_cu_76b7a7c9_34594cuda3std6ranges3__45__cpo9iter_moveE
	.align		8
        /*0058*/ 	.dword	_ZN39_INTERNAL_b6a433ee_4_k_cu_76b7a7c9_34594cute7productE
	.align		8
        /*0060*/ 	.dword	_ZN39_INTERNAL_b6a433ee_4_k_cu_76b7a7c9_34594cute1_E
	.align		8
        /*0068*/ 	.dword	$str$24
	.align		8
        /*0070*/ 	.dword	$str$25


//--------------------- .text._ZN7cutlass13device_kernelINS_4gemm6kernel13GemmUniversalIN4cute5tupleIJiiiiEEENS1_10collective13CollectiveMmaINS1_37MainloopSm90TmaGmmaWarpSpecializedFP8ILi17ENS5_IJNS4_1CILi2EEENSA_ILi1EEESC_EEENS1_35KernelTmaWarpSpecializedCooperativeEEENS5_IJNSA_ILi128EEENSA_ILi64EEESH_EEENS_12float_e4m3_tENS5_IJlSC_lEEESJ_SK_NS4_8TiledMMAINS4_8MMA_AtomIJNS4_4SM904GMMA30MMA_64x64x32_F32E4M3E4M3_SS_TNILNSO_7ScaleInE1ELSQ_1EEEEEENS4_6LayoutISD_NS5_IJSC_NSA_ILi0EEESU_EEEEENS5_IJNS4_10UnderscoreESX_SX_EEEEENS4_13SM90_TMA_LOADENS4_14ComposedLayoutINS4_7SwizzleILi2ELi4ELi3EEENS4_18smem_ptr_flag_bitsILi8EEENST_INS5_IJNSA_ILi8EEESH_EEENS5_IJSH_SC_EEEEEEEvNS4_8identityENS4_23SM90_TMA_LOAD_MULTICASTES1A_vS1B_EENS_8epilogue10collective18CollectiveEpilogueINS1E_22Sm90TmaWarpSpecializedILi2ELi2ELi16ELb0ELb0EEEJSI_NS5_IJSG_NSA_ILi32EEEEEESJ_SK_SJ_SK_NS1E_6fusion15FusionCallbacksIS1I_NS1L_13LinCombEltActINS1E_6thread4ReLuESJ_fSJ_fLNS_15FloatRoundStyleE2EEESI_S1K_JEEES10_NS11_INS12_ILi1ELi4ELi3EEES15_NST_INS5_IJS16_S1J_EEENS5_IJS1J_SC_EEEEEEENS4_39AutoVectorizingCopyWithAssumedAlignmentILi128EEENS4_14SM90_TMA_STOREES1X_S1Z_NS4_9Copy_AtomIJNS4_17SM90_U32x4_STSM_NENS_6half_tEEEEvEEEvvEEEEvNT_6ParamsE --------------------------
	.section	.text._ZN7cutlass13device_kernelINS_4gemm6kernel13GemmUniversalIN4cute5tupleIJiiiiEEENS1_10collective13CollectiveMmaINS1_37MainloopSm90TmaGmmaWarpSpecializedFP8ILi17ENS5_IJNS4_1CILi2EEENSA_ILi1EEESC_EEENS1_35KernelTmaWarpSpecializedCooperativeEEENS5_IJNSA_ILi128EEENSA_ILi64EEESH_EEENS_12float_e4m3_tENS5_IJlSC_lEEESJ_SK_NS4_8TiledMMAINS4_8MMA_AtomIJNS4_4SM904GMMA30MMA_64x64x32_F32E4M3E4M3_SS_TNILNSO_7ScaleInE1ELSQ_1EEEEEENS4_6LayoutISD_NS5_IJSC_NSA_ILi0EEESU_EEEEENS5_IJNS4_10UnderscoreESX_SX_EEEEENS4_13SM90_TMA_LOADENS4_14ComposedLayoutINS4_7SwizzleILi2ELi4ELi3EEENS4_18smem_ptr_flag_bitsILi8EEENST_INS5_IJNSA_ILi8EEESH_EEENS5_IJSH_SC_EEEEEEEvNS4_8identityENS4_23SM90_TMA_LOAD_MULTICASTES1A_vS1B_EENS_8epilogue10collective18CollectiveEpilogueINS1E_22Sm90TmaWarpSpecializedILi2ELi2ELi16ELb0ELb0EEEJSI_NS5_IJSG_NSA_ILi32EEEEEESJ_SK_SJ_SK_NS1E_6fusion15FusionCallbacksIS1I_NS1L_13LinCombEltActINS1E_6thread4ReLuESJ_fSJ_fLNS_15FloatRoundStyleE2EEESI_S1K_JEEES10_NS11_INS12_ILi1ELi4ELi3EEES15_NST_INS5_IJS16_S1J_EEENS5_IJS1J_SC_EEEEEEENS4_39AutoVectorizingCopyWithAssumedAlignmentILi128EEENS4_14SM90_TMA_STOREES1X_S1Z_NS4_9Copy_AtomIJNS4_17SM90_U32x4_STSM_NENS_6half_tEEEEvEEEvvEEEEvNT_6ParamsE,"ax",@progbits
	.align	128
.text._ZN7cutlass13device_kernelINS_4gemm6kernel13GemmUniversalIN4cute5tupleIJiiiiEEENS1_10collective13CollectiveMmaINS1_37MainloopSm90TmaGmmaWarpSpecializedFP8ILi17ENS5_IJNS4_1CILi2EEENSA_ILi1EEESC_EEENS1_35KernelTmaWarpSpecializedCooperativeEEENS5_IJNSA_ILi128EEENSA_ILi64EEESH_EEENS_12float_e4m3_tENS5_IJlSC_lEEESJ_SK_NS4_8TiledMMAINS4_8MMA_AtomIJNS4_4SM904GMMA30MMA_64x64x32_F32E4M3E4M3_SS_TNILNSO_7ScaleInE1ELSQ_1EEEEEENS4_6LayoutISD_NS5_IJSC_NSA_ILi0EEESU_EEEEENS5_IJNS4_10UnderscoreESX_SX_EEEEENS4_13SM90_TMA_LOADENS4_14ComposedLayoutINS4_7SwizzleILi2ELi4ELi3EEENS4_18smem_ptr_flag_bitsILi8EEENST_INS5_IJNSA_ILi8EEESH_EEENS5_IJSH_SC_EEEEEEEvNS4_8identityENS4_23SM90_TMA_LOAD_MULTICASTES1A_vS1B_EENS_8epilogue10collective18CollectiveEpilogueINS1E_22Sm90TmaWarpSpecializedILi2ELi2ELi16ELb0ELb0EEEJSI_NS5_IJSG_NSA_ILi32EEEEEESJ_SK_SJ_SK_NS1E_6fusion15FusionCallbacksIS1I_NS1L_13LinCombEltActINS1E_6thread4ReLuESJ_fSJ_fLNS_15FloatRoundStyleE2EEESI_S1K_JEEES10_NS11_INS12_ILi1ELi4ELi3EEES15_NST_INS5_IJS16_S1J_EEENS5_IJS1J_SC_EEEEEEENS4_39AutoVectorizingCopyWithAssumedAlignmentILi128EEENS4_14SM90_TMA_STOREES1X_S1Z_NS4_9Copy_AtomIJNS4_17SM90_U32x4_STSM_NENS_6half_tEEEEvEEEvvEEEEvNT_6ParamsE:
        .type           _ZN7cutlass13device_kernelINS_4gemm6kernel13GemmUniversalIN4cute5tupleIJiiiiEEENS1_10collective13CollectiveMmaINS1_37MainloopSm90TmaGmmaWarpSpecializedFP8ILi17ENS5_IJNS4_1CILi2EEENSA_ILi1EEESC_EEENS1_35KernelTmaWarpSpecializedCooperativeEEENS5_IJNSA_ILi128EEENSA_ILi64EEESH_EEENS_12float_e4m3_tENS5_IJlSC_lEEESJ_SK_NS4_8TiledMMAINS4_8MMA_AtomIJNS4_4SM904GMMA30MMA_64x64x32_F32E4M3E4M3_SS_TNILNSO_7ScaleInE1ELSQ_1EEEEEENS4_6LayoutISD_NS5_IJSC_NSA_ILi0EEESU_EEEEENS5_IJNS4_10UnderscoreESX_SX_EEEEENS4_13SM90_TMA_LOADENS4_14ComposedLayoutINS4_7SwizzleILi2ELi4ELi3EEENS4_18smem_ptr_flag_bitsILi8EEENST_INS5_IJNSA_ILi8EEESH_EEENS5_IJSH_SC_EEEEEEEvNS4_8identityENS4_23SM90_TMA_LOAD_MULTICASTES1A_vS1B_EENS_8epilogue10collective18CollectiveEpilogueINS1E_22Sm90TmaWarpSpecializedILi2ELi2ELi16ELb0ELb0EEEJSI_NS5_IJSG_NSA_ILi32EEEEEESJ_SK_SJ_SK_NS1E_6fusion15FusionCallbacksIS1I_NS1L_13LinCombEltActINS1E_6thread4ReLuESJ_fSJ_fLNS_15FloatRoundStyleE2EEESI_S1K_JEEES10_NS11_INS12_ILi1ELi4ELi3EEES15_NST_INS5_IJS16_S1J_EEENS5_IJS1J_SC_EEEEEEENS4_39AutoVectorizingCopyWithAssumedAlignmentILi128EEENS4_14SM90_TMA_STOREES1X_S1Z_NS4_9Copy_AtomIJNS4_17SM90_U32x4_STSM_NENS_6half_tEEEEvEEEvvEEEEvNT_6ParamsE,@function
        .size           _ZN7cutlass13device_kernelINS_4gemm6kernel13GemmUniversalIN4cute5tupleIJiiiiEEENS1_10collective13CollectiveMmaINS1_37MainloopSm90TmaGmmaWarpSpecializedFP8ILi17ENS5_IJNS4_1CILi2EEENSA_ILi1EEESC_EEENS1_35KernelTmaWarpSpecializedCooperativeEEENS5_IJNSA_ILi128EEENSA_ILi64EEESH_EEENS_12float_e4m3_tENS5_IJlSC_lEEESJ_SK_NS4_8TiledMMAINS4_8MMA_AtomIJNS4_4SM904GMMA30MMA_64x64x32_F32E4M3E4M3_SS_TNILNSO_7ScaleInE1ELSQ_1EEEEEENS4_6LayoutISD_NS5_IJSC_NSA_ILi0EEESU_EEEEENS5_IJNS4_10UnderscoreESX_SX_EEEEENS4_13SM90_TMA_LOADENS4_14ComposedLayoutINS4_7SwizzleILi2ELi4ELi3EEENS4_18smem_ptr_flag_bitsILi8EEENST_INS5_IJNSA_ILi8EEESH_EEENS5_IJSH_SC_EEEEEEEvNS4_8identityENS4_23SM90_TMA_LOAD_MULTICASTES1A_vS1B_EENS_8epilogue10collective18CollectiveEpilogueINS1E_22Sm90TmaWarpSpecializedILi2ELi2ELi16ELb0ELb0EEEJSI_NS5_IJSG_NSA_ILi32EEEEEESJ_SK_SJ_SK_NS1E_6fusion15FusionCallbacksIS1I_NS1L_13LinCombEltActINS1E_6thread4ReLuESJ_fSJ_fLNS_15FloatRoundStyleE2EEESI_S1K_JEEES10_NS11_INS12_ILi1ELi4ELi3EEES15_NST_INS5_IJS16_S1J_EEENS5_IJS1J_SC_EEEEEEENS4_39AutoVectorizingCopyWithAssumedAlignmentILi128EEENS4_14SM90_TMA_STOREES1X_S1Z_NS4_9Copy_AtomIJNS4_17SM90_U32x4_STSM_NENS_6half_tEEEEvEEEvvEEEEvNT_6ParamsE,(.L_x_176 - _ZN7cutlass13device_kernelINS_4gemm6kernel13GemmUniversalIN4cute5tupleIJiiiiEEENS1_10collective13CollectiveMmaINS1_37MainloopSm90TmaGmmaWarpSpecializedFP8ILi17ENS5_IJNS4_1CILi2EEENSA_ILi1EEESC_EEENS1_35KernelTmaWarpSpecializedCooperativeEEENS5_IJNSA_ILi128EEENSA_ILi64EEESH_EEENS_12float_e4m3_tENS5_IJlSC_lEEESJ_SK_NS4_8TiledMMAINS4_8MMA_AtomIJNS4_4SM904GMMA30MMA_64x64x32_F32E4M3E4M3_SS_TNILNSO_7ScaleInE1ELSQ_1EEEEEENS4_6LayoutISD_NS5_IJSC_NSA_ILi0EEESU_EEEEENS5_IJNS4_10UnderscoreESX_SX_EEEEENS4_13SM90_TMA_LOADENS4_14ComposedLayoutINS4_7SwizzleILi2ELi4ELi3EEENS4_18smem_ptr_flag_bitsILi8EEENST_INS5_IJNSA_ILi8EEESH_EEENS5_IJSH_SC_EEEEEEEvNS4_8identityENS4_23SM90_TMA_LOAD_MULTICASTES1A_vS1B_EENS_8epilogue10collective18CollectiveEpilogueINS1E_22Sm90TmaWarpSpecializedILi2ELi2ELi16ELb0ELb0EEEJSI_NS5_IJSG_NSA_ILi32EEEEEESJ_SK_SJ_SK_NS1E_6fusion15FusionCallbacksIS1I_NS1L_13LinCombEltActINS1E_6thread4ReLuESJ_fSJ_fLNS_15FloatRoundStyleE2EEESI_S1K_JEEES10_NS11_INS12_ILi1ELi4ELi3EEES15_NST_INS5_IJS16_S1J_EEENS5_IJS1J_SC_EEEEEEENS4_39AutoVectorizingCopyWithAssumedAlignmentILi128EEENS4_14SM90_TMA_STOREES1X_S1Z_NS4_9Copy_AtomIJNS4_17SM90_U32x4_STSM_NENS_6half_tEEEEvEEEvvEEEEvNT_6ParamsE)
        .other          _ZN7cutlass13device_kernelINS_4gemm6kernel13GemmUniversalIN4cute5tupleIJiiiiEEENS1_10collective13CollectiveMmaINS1_37MainloopSm90TmaGmmaWarpSpecializedFP8ILi17ENS5_IJNS4_1CILi2EEENSA_ILi1EEESC_EEENS1_35KernelTmaWarpSpecializedCooperativeEEENS5_IJNSA_ILi128EEENSA_ILi64EEESH_EEENS_12float_e4m3_tENS5_IJlSC_lEEESJ_SK_NS4_8TiledMMAINS4_8MMA_AtomIJNS4_4SM904GMMA30MMA_64x64x32_F32E4M3E4M3_SS_TNILNSO_7ScaleInE1ELSQ_1EEEEEENS4_6LayoutISD_NS5_IJSC_NSA_ILi0EEESU_EEEEENS5_IJNS4_10UnderscoreESX_SX_EEEEENS4_13SM90_TMA_LOADENS4_14ComposedLayoutINS4_7SwizzleILi2ELi4ELi3EEENS4_18smem_ptr_flag_bitsILi8EEENST_INS5_IJNSA_ILi8EEESH_EEENS5_IJSH_SC_EEEEEEEvNS4_8identityENS4_23SM90_TMA_LOAD_MULTICASTES1A_vS1B_EENS_8epilogue10collective18CollectiveEpilogueINS1E_22Sm90TmaWarpSpecializedILi2ELi2ELi16ELb0ELb0EEEJSI_NS5_IJSG_NSA_ILi32EEEEEESJ_SK_SJ_SK_NS1E_6fusion15FusionCallbacksIS1I_NS1L_13LinCombEltActINS1E_6thread4ReLuESJ_fSJ_fLNS_15FloatRoundStyleE2EEESI_S1K_JEEES10_NS11_INS12_ILi1ELi4ELi3EEES15_NST_INS5_IJS16_S1J_EEENS5_IJS1J_SC_EEEEEEENS4_39AutoVectorizingCopyWithAssumedAlignmentILi128EEENS4_14SM90_TMA_STOREES1X_S1Z_NS4_9Copy_AtomIJNS4_17SM90_U32x4_STSM_NENS_6half_tEEEEvEEEvvEEEEvNT_6ParamsE,@"STO_CUDA_ENTRY STV_DEFAULT"
_ZN7cutlass13device_kernelINS_4gemm6kernel13GemmUniversalIN4cute5tupleIJiiiiEEENS1_10collective13CollectiveMmaINS1_37MainloopSm90TmaGmmaWarpSpecializedFP8ILi17ENS5_IJNS4_1CILi2EEENSA_ILi1EEESC_EEENS1_35KernelTmaWarpSpecializedCooperativeEEENS5_IJNSA_ILi128EEENSA_ILi64EEESH_EEENS_12float_e4m3_tENS5_IJlSC_lEEESJ_SK_NS4_8TiledMMAINS4_8MMA_AtomIJNS4_4SM904GMMA30MMA_64x64x32_F32E4M3E4M3_SS_TNILNSO_7ScaleInE1ELSQ_1EEEEEENS4_6LayoutISD_NS5_IJSC_NSA_ILi0EEESU_EEEEENS5_IJNS4_10UnderscoreESX_SX_EEEEENS4_13SM90_TMA_LOADENS4_14ComposedLayoutINS4_7SwizzleILi2ELi4ELi3EEENS4_18smem_ptr_flag_bitsILi8EEENST_INS5_IJNSA_ILi8EEESH_EEENS5_IJSH_SC_EEEEEEEvNS4_8identityENS4_23SM90_TMA_LOAD_MULTICASTES1A_vS1B_EENS_8epilogue10collective18CollectiveEpilogueINS1E_22Sm90TmaWarpSpecializedILi2ELi2ELi16ELb0ELb0EEEJSI_NS5_IJSG_NSA_ILi32EEEEEESJ_SK_SJ_SK_NS1E_6fusion15FusionCallbacksIS1I_NS1L_13LinCombEltActINS1E_6thread4ReLuESJ_fSJ_fLNS_15FloatRoundStyleE2EEESI_S1K_JEEES10_NS11_INS12_ILi1ELi4ELi3EEES15_NST_INS5_IJS16_S1J_EEENS5_IJS1J_SC_EEEEEEENS4_39AutoVectorizingCopyWithAssumedAlignmentILi128EEENS4_14SM90_TMA_STOREES1X_S1Z_NS4_9Copy_AtomIJNS4_17SM90_U32x4_STSM_NENS_6half_tEEEEvEEEvvEEEEvNT_6ParamsE:
[----:B------:R-:W1:Y:S01]  /*0000*/  LDC R1, c[0x0][0x28] ;  /* 0x00000a00ff017b82 */ /* 0x000e620000000800 */
[----:B------:R-:W2:Y:S07]  /*0010*/  S2R R18, SR_TID.X ;  /* 0x0000000000127919 */ /* 0x000eae0000002100 */
[----:B------:R-:W3:Y:S01]  /*0020*/  LDC.64 R8, c[0x0][0x588] ;  /* 0x00016200ff087b82 */ /* 0x000ee20000000a00 */
[----:B------:R-:W-:Y:S01]  /*0030*/  ELECT P0, URZ, PT ;  /* 0x00000000003f782f */ /* 0x000fe20003800000 */
[----:B------:R-:W-:Y:S01]  /*0040*/  BSSY B0, `(.L_x_0) ;  /* 0x0000016000007945 */ /* 0x000fe20003800000 */
[----:B--2---:R-:W-:-:S02]  /*0050*/  SHF.R.U32.HI R0, RZ, 0x5, R18 ;  /* 0x00000005ff007819 */ /* 0x004fc40000011612 */
[----:B------:R-:W-:-:S03]  /*0060*/  SHF.R.U32.HI R4, RZ, 0x7, R18 ;  /* 0x00000007ff047819 */ /* 0x000fc60000011612 */
[----:B------:R-:W2:Y:S04]  /*0070*/  SHFL.IDX PT, R3, R0, RZ, 0x1f ;  /* 0x00001fff00037589 */ /* 0x000ea800000e0000 */
[----:B------:R4:W1:Y:S01]  /*0080*/  SHFL.IDX PT, R6, R4, RZ, 0x1f ;  /* 0x00001fff04067589 */ /* 0x00086200000e0000 */
[----:B--2---:R-:W-:Y:S02]  /*0090*/  ISETP.NE.OR P0, PT, R3, RZ, !P0 ;  /* 0x000000ff0300720c */ /* 0x004fe40004705670 */
[----:B------:R-:W-:-:S11]  /*00a0*/  SHF.R.S32.HI R2, RZ, 0x1f, R3 ;  /* 0x0000001fff027819 */ /* 0x000fd60000011403 */
[----:B-1-34-:R-:W-:Y:S05]  /*00b0*/  @P0 BRA `(.L_x_1) ;  /* 0x0000000000380947 */ /* 0x01afea0003800000 */
[----:B------:R-:W-:Y:S02]  /*00c0*/  ULDC.64 UR4, c[0x0][0x198] ;  /* 0x0000660000047ab9 */ /* 0x000fe40000000a00 */
[----:B------:R-:W-:Y:S02]  /*00d0*/  UIADD3 UR6, UP0, UR4, 0xf0, URZ ;  /* 0x000000f004067890 */ /* 0x000fe4000ff1e03f */
[----:B------:R-:W-:Y:S02]  /*00e0*/  UIADD3 UR8, UP1, UR4, 0x1f0, URZ ;  /* 0x000001f004087890 */ /* 0x000fe4000ff3e03f */
[----:B------:R-:W-:Y:S02]  /*00f0*/  UIADD3 UR10, UP2, UR4, 0x3f0, URZ ;  /* 0x000003f0040a7890 */ /* 0x000fe4000ff5e03f */
[----:B------:R-:W-:Y:S02]  /*0100*/  UIADD3 UR4, UP3, UR4, 0x4f0, URZ ;  /* 0x000004f004047890 */ /* 0x000fe4000ff7e03f */
[----:B------:R-:W-:-:S02]  /*0110*/  UIADD3.X UR7, URZ, UR5, URZ, UP0, !UPT ;  /* 0x000000053f077290 */ /* 0x000fc400087fe43f */
[----:B------:R-:W-:Y:S02]  /*0120*/  UIADD3.X UR9, URZ, UR5, URZ, UP1, !UPT ;  /* 0x000000053f097290 */ /* 0x000fe40008ffe43f */
[----:B------:R-:W-:Y:S02]  /*0130*/  UIADD3.X UR11, URZ, UR5, URZ, UP2, !UPT ;  /* 0x000000053f0b7290 */ /* 0x000fe400097fe43f */
[----:B------:R-:W-:-:S03]  /*0140*/  UIADD3.X UR5, URZ, UR5, URZ, UP3, !UPT ;  /* 0x000000053f057290 */ /* 0x000fc60009ffe43f */
[----:B------:R1:W-:Y:S02]  /*0150*/  UTMACCTL.PF [UR6] ;  /* 0x00000000060079b9 */ /* 0x0003e40008040000 */
[----:B------:R1:W-:Y:S02]  /*0160*/  UTMACCTL.PF [UR8] ;  /* 0x00000000080079b9 */ /* 0x0003e40008040000 */
[----:B------:R1:W-:Y:S02]  /*0170*/  UTMACCTL.PF [UR10] ;  /* 0x000000000a0079b9 */ /* 0x0003e40008040000 */
[----:B------:R1:W-:Y:S02]  /*0180*/  UTMACCTL.PF [UR4] ;  /* 0x00000000040079b9 */ /* 0x0003e40008040000 */
[----:B-1----:R-:W-:Y:S01]  /*0190*/  NOP ;  /* 0x0000000000007918 */ /* 0x002fe20000000000 */
.L_x_1:
[----:B------:R-:W-:Y:S05]  /*01a0*/  BSYNC B0 ;  /* 0x0000000000007941 */ /* 0x000fea0003800000 */
.L_x_0:
[----:B------:R-:W-:Y:S01]  /*01b0*/  ULDC.64 UR4, c[0x0][0x590] ;  /* 0x0001640000047ab9 */ /* 0x000fe20000000a00 */
[----:B------:R-:W-:Y:S01]  /*01c0*/  LEA.HI R2, R2, R3, RZ, 0x2 ;  /* 0x0000000302027211 */ /* 0x000fe200078f10ff */
[----:B------:R-:W-:Y:S01]  /*01d0*/  ULDC.64 UR38, c[0x0][0x208] ;  /* 0x0000820000267ab9 */ /* 0x000fe20000000a00 */
[----:B------:R-:W-:Y:S01]  /*01e0*/  ISETP.NE.U32.AND P2, PT, RZ, UR4, PT ;  /* 0x00000004ff007c0c */ /* 0x000fe2000bf45070 */
[----:B------:R-:W-:Y:S01]  /*01f0*/  IMAD.MOV.U32 R4, RZ, RZ, R8 ;  /* 0x000000ffff047224 */ /* 0x000fe200078e0008 */
[----:B------:R-:W-:Y:S01]  /*0200*/  LOP3.LUT R2, R2, 0xfffffffc, RZ, 0xc0, !PT ;  /* 0xfffffffc02027812 */ /* 0x000fe200078ec0ff */
[----:B------:R-:W-:Y:S01]  /*0210*/  IMAD.MOV.U32 R5, RZ, RZ, R9 ;  /* 0x000000ffff057224 */ /* 0x000fe200078e0009 */
[----:B------:R-:W-:-:S03]  /*0220*/  ISETP.NE.AND.EX P3, PT, RZ, UR5, PT, P2 ;  /* 0x00000005ff007c0c */ /* 0x000fc6000bf65320 */
[--C-:B------:R-:W-:Y:S01]  /*0230*/  IMAD.IADD R3, R3, 0x1, -R2.reuse ;  /* 0x0000000103037824 */ /* 0x100fe200078e0a02 */
[----:B------:R-:W-:-:S09]  /*0240*/  PRMT R2, RZ, 0x7610, R2 ;  /* 0x00007610ff027816 */ /* 0x000fd20000000002 */
[----:B------:R-:W-:Y:S05]  /*0250*/  @P3 BRA `(.L_x_2) ;  /* 0x0000000000303947 */ /* 0x000fea0003800000 */
[----:B------:R-:W-:Y:S02]  /*0260*/  ULDC.64 UR6, c[0x0][0x588] ;  /* 0x0001620000067ab9 */ /* 0x000fe40000000a00 */
[----:B------:R-:W-:-:S04]  /*0270*/  ISETP.NE.U32.AND P0, PT, RZ, UR6, PT ;  /* 0x00000006ff007c0c */ /* 0x000fc8000bf05070 */
[----:B------:R-:W-:-:S13]  /*0280*/  ISETP.NE.AND.EX P0, PT, RZ, UR7, PT, P0 ;  /* 0x00000007ff007c0c */ /* 0x000fda000bf05300 */
[----:B------:R-:W-:Y:S05]  /*0290*/  @!P0 BRA `(.L_x_3) ;  /* 0x0000000000108947 */ /* 0x000fea0003800000 */
[----:B------:R-:W2:Y:S02]  /*02a0*/  LDG.E R2, desc[UR38][R4.64] ;  /* 0x0000002604027981 */ /* 0x000ea4000c1e1900 */
[----:B--2---:R-:W-:Y:S01]  /*02b0*/  FSETP.NEU.AND P1, PT, R2, RZ, PT ;  /* 0x000000ff0200720b */ /* 0x004fe20003f2d000 */
[----:B------:R-:W-:Y:S01]  /*02c0*/  IMAD.MOV.U32 R2, RZ, RZ, 0x1 ;  /* 0x00000001ff027424 */ /* 0x000fe200078e00ff */
[----:B------:R-:W-:Y:S11]  /*02d0*/  BRA `(.L_x_2) ;  /* 0x0000000000107947 */ /* 0x000ff60003800000 */
.L_x_3:
[----:B------:R-:W-:Y:S01]  /*02e0*/  ULDC UR6, c[0x0][0x580] ;  /* 0x0001600000067ab9 */ /* 0x000fe20000000800 */
[----:B------:R-:W-:Y:S01]  /*02f0*/  IMAD.MOV.U32 R2, RZ, RZ, 0x1 ;  /* 0x00000001ff027424 */ /* 0x000fe200078e00ff */
[----:B------:R-:W-:Y:S02]  /*0300*/  FSETP.NEU.AND P1, PT, RZ, UR6, PT ;  /* 0x00000006ff007c0b */ /* 0x000fe4000bf2d000 */
[----:B------:R-:W-:-:S11]  /*0310*/  CS2R R4, SRZ ;  /* 0x0000000000047805 */ /* 0x000fd6000001ff00 */
.L_x_2:
[----:B------:R-:W-:Y:S02]  /*0320*/  ISETP.NE.U32.AND P4, PT, R4, RZ, PT ;  /* 0x000000ff0400720c */ /* 0x000fe40003f85070 */
[----:B------:R-:W-:Y:S02]  /*0330*/  ISETP.NE.AND.EX P5, PT, RZ, UR5, PT, P2 ;  /* 0x00000005ff007c0c */ /* 0x000fe4000bfa5320 */
[----:B------:R-:W-:Y:S02]  /*0340*/  ISETP.NE.AND.EX P2, PT, R5, RZ, PT, P4 ;  /* 0x000000ff0500720c */ /* 0x000fe40003f45340 */
[----:B------:R-:W-:-:S11]  /*0350*/  PLOP3.LUT P0, PT, PT, PT, PT, 0x8, 0x0 ;  /* 0x000000000000781c */ /* 0x000fd60003f0e170 */
[----:B------:R-:W-:Y:S05]  /*0360*/  @P2 BRA P5, `(.L_x_4) ;  /* 0x0000000000342947 */ /* 0x000fea0002800000 */
[----:B------:R-:W-:-:S04]  /*0370*/  ISETP.NE.U32.AND P0, PT, RZ, UR4, PT ;  /* 0x00000004ff007c0c */ /* 0x000fc8000bf05070 */
[----:B------:R-:W-:-:S13]  /*0380*/  ISETP.NE.AND.EX P0, PT, RZ, UR5, PT, P0 ;  /* 0x00000005ff007c0c */ /* 0x000fda000bf05300 */
[----:B------:R-:W-:Y:S05]  /*0390*/  @!P0 BRA `(.L_x_5) ;  /* 0x0000000000248947 */ /* 0x000fea0003800000 */
[----:B------:R-:W-:Y:S02]  /*03a0*/  PRMT R2, R2, 0x9910, RZ ;  /* 0x0000991002027816 */ /* 0x000fe400000000ff */
[----:B------:R-:W-:Y:S02]  /*03b0*/  ISETP.NE.U32.AND P0, PT, R4, RZ, PT ;  /* 0x000000ff0400720c */ /* 0x000fe40003f05070 */
[----:B------:R-:W-:Y:S02]  /*03c0*/  ISETP.NE.AND P2, PT, R2, RZ, PT ;  /* 0x000000ff0200720c */ /* 0x000fe40003f45270 */
[----:B------:R-:W-:Y:S02]  /*03d0*/  ISETP.NE.AND.EX P0, PT, R5, RZ, PT, P0 ;  /* 0x000000ff0500720c */ /* 0x000fe40003f05300 */
[----:B------:R-:W-:-:S09]  /*03e0*/  SEL R2, RZ, 0xffffffff, P1 ;  /* 0xffffffffff027807 */ /* 0x000fd20000800000 */
[----:B------:R-:W-:-:S04]  /*03f0*/  @!P2 SEL R2, RZ, 0xffffffff, P0 ;  /* 0xffffffffff02a807 */ /* 0x000fc80000000000 */
[----:B------:R-:W-:-:S04]  /*0400*/  LOP3.LUT R2, R2, 0x1, RZ, 0xc0, !PT ;  /* 0x0000000102027812 */ /* 0x000fc800078ec0ff */
[----:B------:R-:W-:Y:S01]  /*0410*/  ISETP.EQ.U32.AND P0, PT, R2, 0x1, PT ;  /* 0x000000010200780c */ /* 0x000fe20003f02070 */
[----:B------:R-:W-:-:S12]  /*0420*/  BRA `(.L_x_4) ;  /* 0x0000000000047947 */ /* 0x000fd80003800000 */
.L_x_5:
[----:B------:R-:W-:-:S13]  /*0430*/  PLOP3.LUT P0, PT, P1, PT, PT, 0x8, 0x0 ;  /* 0x000000000000781c */ /* 0x000fda0000f0e170 */
.L_x_4:
[----:B------:R-:W1:Y:S02]  /*0440*/  SHFL.IDX PT, R2, R0, RZ, 0x1f ;  /* 0x00001fff00027589 */ /* 0x000e6400000e0000 */
[----:B-1----:R-:W-:-:S13]  /*0450*/  ISETP.NE.AND P1, PT, R2, RZ, PT ;  /* 0x000000ff0200720c */ /* 0x002fda0003f25270 */
[----:B------:R-:W-:Y:S05]  /*0460*/  @P1 BRA `(.L_x_6) ;  /* 0x0000000000cc1947 */ /* 0x000fea0003800000 */
[----:B------:R-:W-:Y:S01]  /*0470*/  ELECT P1, URZ, PT ;  /* 0x00000000003f782f */ /* 0x000fe20003820000 */
[----:B------:R-:W-:-:S12]  /*0480*/  BSSY B0, `(.L_x_6) ;  /* 0x0000031000007945 */ /* 0x000fd80003800000 */
[----:B------:R-:W-:Y:S05]  /*0490*/  @!P1 BRA `(.L_x_7) ;  /* 0x0000000000bc9947 */ /* 0x000fea0003800000 */
[----:B------:R-:W1:Y:S01]  /*04a0*/  S2UR UR8, SR_CgaCtaId ;  /* 0x00000000000879c3 */ /* 0x000e620000008800 */
[----:B------:R-:W-:Y:S01]  /*04b0*/  UMOV UR4, 0x400 ;  /* 0x0000040000047882 */ /* 0x000fe20000000000 */
[----:B------:R-:W-:Y:S01]  /*04c0*/  UMOV UR5, 0x1 ;  /* 0x0000000100057882 */ /* 0x000fe20000000000 */
[----:B------:R-:W-:Y:S02]  /*04d0*/  UMOV UR6, 0x4 ;  /* 0x0000000400067882 */ /* 0x000fe40000000000 */
[----:B------:R-:W-:-:S04]  /*04e0*/  UIADD3 UR6, -UR6, 0x100000, URZ ;  /* 0x0010000006067890 */ /* 0x000fc8000fffe13f */
[----:B------:R-:W-:Y:S02]  /*04f0*/  USHF.L.U32 UR7, UR6, 0xb, URZ ;  /* 0x0000000b06077899 */ /* 0x000fe4000800063f */
[----:B------:R-:W-:Y:S02]  /*0500*/  USHF.L.U32 UR6, UR6, 0x1, URZ ;  /* 0x0000000106067899 */ /* 0x000fe4000800063f */
[----:B-1----:R-:W-:Y:S02]  /*0510*/  ULEA UR8, UR8, UR4, 0x18 ;  /* 0x0000000408087291 */ /* 0x002fe4000f8ec03f */
[----:B------:R-:W-:-:S04]  /*0520*/  UIADD3 UR4, -UR5, 0x100000, URZ ;  /* 0x0010000005047890 */ /* 0x000fc8000fffe13f */
[----:B------:R-:W-:Y:S02]  /*0530*/  USHF.L.U32 UR5, UR4, 0xb, URZ ;  /* 0x0000000b04057899 */ /* 0x000fe4000800063f */
[----:B------:R-:W-:Y:S01]  /*0540*/  USHF.L.U32 UR4, UR4, 0x1, URZ ;  /* 0x0000000104047899 */ /* 0x000fe2000800063f */
[----:B------:R-:W1:Y:S11]  /*0550*/  FENCE.VIEW.ASYNC.S ;  /* 0x00000000000073c6 */ /* 0x000e760000000000 */
[----:B-1----:R1:W2:Y:S01]  /*0560*/  SYNCS.EXCH.64 URZ, [UR8], UR4 ;  /* 0x00000004083f75b2 */ /* 0x0022a20008000100 */
[----:B------:R1:W3:Y:S01]  /*0570*/  SYNCS.EXCH.64 URZ, [UR8+0x88], UR6 ;  /* 0x00008806083f75b2 */ /* 0x0002e20008000100 */
[----:B------:R1:W4:Y:S01]  /*0580*/  SYNCS.EXCH.64 URZ, [UR8+0x8], UR4 ;  /* 0x00000804083f75b2 */ /* 0x0003220008000100 */
[----:B------:R1:W1:Y:S01]  /*0590*/  SYNCS.EXCH.64 URZ, [UR8+0x90], UR6 ;  /* 0x00009006083f75b2 */ /* 0x0002620008000100 */
        /* <DEDUP_REMOVED lines=30> */
[----:B--234-:R-:W-:Y:S01]  /*0780*/  NOP ;  /* 0x0000000000007918 */ /* 0x01cfe20000000000 */
.L_x_7:
[----:B-1----:R-:W-:Y:S05]  /*0790*/  BSYNC B0 ;  /* 0x0000000000007941 */ /* 0x002fea0003800000 */
.L_x_6:
[----:B------:R-:W1:Y:S01]  /*07a0*/  S2UR UR9, SR_CTAID.X ;  /* 0x00000000000979c3 */ /* 0x000e620000002500 */
[----:B------:R-:W2:Y:S01]  /*07b0*/  S2R R4, SR_CTAID.Y ;  /* 0x0000000000047919 */ /* 0x000ea20000002600 */
[----:B------:R-:W-:Y:S01]  /*07c0*/  ULDC UR4, c[0x0][0x150] ;  /* 0x0000540000047ab9 */ /* 0x000fe20000000800 */
[----:B------:R-:W-:Y:S01]  /*07d0*/  NOP ;  /* 0x0000000000007918 */ /* 0x000fe20000000000 */
[----:B------:R-:W3:Y:S04]  /*07e0*/  SHFL.IDX PT, R12, R0, RZ, 0x1f ;  /* 0x00001fff000c7589 */ /* 0x000ee800000e0000 */
[----:B------:R-:W4:Y:S01]  /*07f0*/  LDC R10, c[0x0][0x144] ;  /* 0x00005100ff0a7b82 */ /* 0x000f220000000800 */
[----:B-1----:R-:W-:-:S05]  /*0800*/  I2FP.F32.U32 R7, UR9 ;  /* 0x0000000900077c45 */ /* 0x002fca0008201000 */
[----:B------:R-:W-:Y:S01]  /*0810*/  FMUL R11, R7, UR4 ;  /* 0x00000004070b7c20 */ /* 0x000fe20008400000 */
[----:B---3--:R-:W-:Y:S01]  /*0820*/  ISETP.NE.AND P1, PT, R12, RZ, PT ;  /* 0x000000ff0c00720c */ /* 0x008fe20003f25270 */
[----:B------:R-:W-:Y:S01]  /*0830*/  ULDC UR4, c[0x0][0x154] ;  /* 0x0000550000047ab9 */ /* 0x000fe20000000800 */
[----:B------:R-:W-:Y:S02]  /*0840*/  SHF.R.S32.HI R7, RZ, 0x1f, R18 ;  /* 0x0000001fff077819 */ /* 0x000fe40000011412 */
[----:B--2---:R-:W-:Y:S01]  /*0850*/  I2FP.F32.U32 R12, R4 ;  /* 0x00000004000c7245 */ /* 0x004fe20000201000 */
[----:B------:R-:W1:Y:S01]  /*0860*/  F2I.U32.TRUNC.NTZ R11, R11 ;  /* 0x0000000b000b7305 */ /* 0x000e62000020f000 */
[----:B------:R-:W-:-:S03]  /*0870*/  LEA.HI R7, R7, R18, RZ, 0x7 ;  /* 0x0000001207077211 */ /* 0x000fc600078f38ff */
[----:B------:R-:W-:Y:S01]  /*0880*/  FMUL R14, R12, UR4 ;  /* 0x000000040c0e7c20 */ /* 0x000fe20008400000 */
[----:B------:R-:W-:Y:S01]  /*0890*/  LOP3.LUT R7, R7, 0xffffff80, RZ, 0xc0, !PT ;  /* 0xffffff8007077812 */ /* 0x000fe200078ec0ff */
[----:B-1----:R-:W-:-:S04]  /*08a0*/  IMAD.MOV R13, RZ, RZ, -R11 ;  /* 0x000000ffff0d7224 */ /* 0x002fc800078e0a0b */
[----:B----4-:R-:W-:Y:S01]  /*08b0*/  IMAD R10, R10, R13, UR9 ;  /* 0x000000090a0a7e24 */ /* 0x010fe2000f8e020d */
[----:B------:R-:W-:Y:S06]  /*08c0*/  @P1 BRA `(.L_x_8) ;  /* 0x0000000000481947 */ /* 0x000fec0003800000 */
[----:B------:R-:W1:Y:S01]  /*08d0*/  S2UR UR5, SR_CgaCtaId ;  /* 0x00000000000579c3 */ /* 0x000e620000008800 */
[----:B------:R-:W-:Y:S01]  /*08e0*/  UMOV UR4, 0x400 ;  /* 0x0000040000047882 */ /* 0x000fe20000000000 */
[----:B------:R-:W-:Y:S01]  /*08f0*/  UMOV UR6, 0x20 ;  /* 0x0000002000067882 */ /* 0x000fe20000000000 */
[----:B------:R-:W-:Y:S01]  /*0900*/  UMOV UR7, 0x100 ;  /* 0x0000010000077882 */ /* 0x000fe20000000000 */
[----:B------:R-:W-:Y:S01]  /*0910*/  ELECT P1, URZ, PT ;  /* 0x00000000003f782f */ /* 0x000fe20003820000 */
[----:B-1----:R-:W-:Y:S02]  /*0920*/  ULEA UR8, UR5, UR4, 0x18 ;  /* 0x0000000405087291 */ /* 0x002fe4000f8ec03f */
[----:B------:R-:W-:-:S04]  /*0930*/  UIADD3 UR4, -UR6, 0x100000, URZ ;  /* 0x0010000006047890 */ /* 0x000fc8000fffe13f */
[----:B------:R-:W-:Y:S02]  /*0940*/  USHF.L.U32 UR5, UR4, 0xb, URZ ;  /* 0x0000000b04057899 */ /* 0x000fe4000800063f */
[----:B------:R-:W-:Y:S02]  /*0950*/  USHF.L.U32 UR4, UR4, 0x1, URZ ;  /* 0x0000000104047899 */ /* 0x000fe4000800063f */
[----:B------:R-:W-:-:S04]  /*0960*/  UIADD3 UR6, -UR7, 0x100000, URZ ;  /* 0x0010000007067890 */ /* 0x000fc8000fffe13f */
[----:B------:R-:W-:Y:S02]  /*0970*/  USHF.L.U32 UR7, UR6, 0xb, URZ ;  /* 0x0000000b06077899 */ /* 0x000fe4000800063f */
[----:B------:R-:W-:Y:S01]  /*0980*/  USHF.L.U32 UR6, UR6, 0x1, URZ ;  /* 0x0000000106067899 */ /* 0x000fe2000800063f */
[----:B------:R-:W1:Y:S03]  /*0990*/  FENCE.VIEW.ASYNC.S ;  /* 0x00000000000073c6 */ /* 0x000e660000000000 */
[----:B-1----:R1:W2:Y:S08]  /*09a0*/  SYNCS.EXCH.64 URZ, [UR8+0x110], UR4 ;  /* 0x00011004083f75b2 */ /* 0x0022b00008000100 */
[----:B------:R1:W3:Y:S01]  /*09b0*/  SYNCS.EXCH.64 URZ, [UR8+0x120], UR6 ;  /* 0x00012006083f75b2 */ /* 0x0002e20008000100 */
[----:B------:R1:W4:Y:S01]  /*09c0*/  SYNCS.EXCH.64 URZ, [UR8+0x118], UR4 ;  /* 0x00011804083f75b2 */ /* 0x0003220008000100 */
[----:B------:R1:W1:Y:S01]  /*09d0*/  SYNCS.EXCH.64 URZ, [UR8+0x128], UR6 ;  /* 0x00012806083f75b2 */ /* 0x0002620008000100 */
[----:B------:R-:W-:Y:S01]  /*09e0*/  NOP ;  /* 0x0000000000007918 */ /* 0x000fe20000000000 */
.L_x_8:
[----:B------:R-:W-:Y:S01]  /*09f0*/  IMAD.IADD R7, R18, 0x1, -R7 ;  /* 0x0000000112077824 */ /* 0x000fe200078e0a07 */
[----:B------:R-:W5:Y:S01]  /*0a00*/  SHFL.IDX PT, R0, R0, RZ, 0x1f ;  /* 0x00001fff00007589 */ /* 0x000f6200000e0000 */
[----:B------:R-:W-:Y:S02]  /*0a10*/  SHF.R.S32.HI R13, RZ, 0x1f, R2 ;  /* 0x0000001fff0d7819 */ /* 0x000fe40000011402 */
[----:B------:R-:W-:Y:S01]  /*0a20*/  ELECT P1, URZ, PT ;  /* 0x00000000003f782f */ /* 0x000fe20003820000 */
[----:B------:R-:W2:Y:S01]  /*0a30*/  F2I.U32.TRUNC.NTZ R14, R14 ;  /* 0x0000000e000e7305 */ /* 0x000ea2000020f000 */
[----:B------:R-:W-:Y:S01]  /*0a40*/  SHF.R.S32.HI R12, RZ, 0x1f, R7 ;  /* 0x0000001fff0c7819 */ /* 0x000fe20000011407 */
[----:B-1----:R-:W-:Y:S01]  /*0a50*/  UMOV UR4, 0x20 ;  /* 0x0000002000047882 */ /* 0x002fe20000000000 */
[----:B------:R-:W-:Y:S01]  /*0a60*/  LEA.HI R13, R13, R2, RZ, 0x2 ;  /* 0x000000020d0d7211 */ /* 0x000fe200078f10ff */
[----:B------:R-:W-:Y:S01]  /*0a70*/  IMAD.MOV.U32 R23, RZ, RZ, 0x1 ;  /* 0x00000001ff177424 */ /* 0x000fe200078e00ff */
[----:B------:R-:W-:Y:S01]  /*0a80*/  LEA.HI R12, R12, R7, RZ, 0x3 ;  /* 0x000000070c0c7211 */ /* 0x000fe200078f18ff */
[----:B------:R-:W-:Y:S01]  /*0a90*/  NOP ;  /* 0x0000000000007918 */ /* 0x000fe20000000000 */
[----:B------:R-:W-:-:S02]  /*0aa0*/  LOP3.LUT R13, R13, 0x3ffffffc, RZ, 0xc0, !PT ;  /* 0x3ffffffc0d0d7812 */ /* 0x000fc400078ec0ff */
[--C-:B------:R-:W-:Y:S02]  /*0ab0*/  SHF.R.S32.HI R11, RZ, 0x3, R12.reuse ;  /* 0x00000003ff0b7819 */ /* 0x100fe4000001140c */
[----:B------:R-:W-:Y:S01]  /*0ac0*/  SHF.R.S32.HI R12, RZ, 0x1f, R12 ;  /* 0x0000001fff0c7819 */ /* 0x000fe2000001140c */
[----:B------:R-:W-:Y:S01]  /*0ad0*/  IMAD.IADD R13, R2, 0x1, -R13 ;  /* 0x00000001020d7824 */ /* 0x000fe200078e0a0d */
[C---:B------:R-:W-:Y:S01]  /*0ae0*/  ISETP.NE.AND P4, PT, R3.reuse, RZ, PT ;  /* 0x000000ff0300720c */ /* 0x040fe20003f85270 */
[----:B------:R-:W1:Y:S01]  /*0af0*/  LDC R2, c[0x0][0x140] ;  /* 0x00005000ff027b82 */ /* 0x000e620000000800 */
[----:B------:R-:W-:Y:S01]  /*0b00*/  LEA.HI R12, R12, R11, RZ, 0x2 ;  /* 0x0000000b0c0c7211 */ /* 0x000fe200078f10ff */
[----:B--2---:R-:W-:Y:S01]  /*0b10*/  IMAD.MOV R24, RZ, RZ, -R14 ;  /* 0x000000ffff187224 */ /* 0x004fe200078e0a0e */
[----:B------:R-:W-:Y:S02]  /*0b20*/  ISETP.EQ.OR P2, PT, R3, 0x3, !P4 ;  /* 0x000000030300780c */ /* 0x000fe40006742670 */
[----:B------:R-:W-:-:S02]  /*0b30*/  LOP3.LUT R12, R12, 0xfffffffc, RZ, 0xc0, !PT ;  /* 0xfffffffc0c0c7812 */ /* 0x000fc400078ec0ff */
[----:B-----5:R-:W-:Y:S02]  /*0b40*/  ISETP.NE.OR P1, PT, R0, RZ, !P1 ;  /* 0x000000ff0000720c */ /* 0x020fe40004f25670 */
[----:B------:R-:W-:Y:S01]  /*0b50*/  ISETP.EQ.AND P2, PT, R6, RZ, P2 ;  /* 0x000000ff0600720c */ /* 0x000fe20001742270 */
[----:B------:R-:W-:Y:S02]  /*0b60*/  IMAD.IADD R12, R11, 0x1, -R12 ;  /* 0x000000010b0c7824 */ /* 0x000fe400078e0a0c */
[----:B------:R-:W2:Y:S01]  /*0b70*/  LDC R11, c[0x0][0x148] ;  /* 0x00005200ff0b7b82 */ /* 0x000ea20000000800 */
[----:B------:R-:W-:Y:S01]  /*0b80*/  SEL R19, RZ, 0x1, !P2 ;  /* 0x00000001ff137807 */ /* 0x000fe20005000000 */
[----:B------:R-:W-:-:S05]  /*0b90*/  IMAD R12, R13, 0x4, R12 ;  /* 0x000000040d0c7824 */ /* 0x000fca00078e020c */
[----:B------:R-:W-:Y:S01]  /*0ba0*/  LEA.HI R0, R12, R12, RZ, 0x1 ;  /* 0x0000000c0c007211 */ /* 0x000fe200078f08ff */
[----:B------:R-:W-:Y:S01]  /*0bb0*/  VOTEU.ALL UP0, P1 ;  /* 0x00000000003f7886 */ /* 0x000fe20000800000 */
[----:B------:R-:W-:Y:S02]  /*0bc0*/  VOTEU.ALL UP1, P1 ;  /* 0x00000000003f7886 */ /* 0x000fe40000820000 */
[----:B------:R-:W-:Y:S02]  /*0bd0*/  LOP3.LUT R13, R0, 0xfffffffe, RZ, 0xc0, !PT ;  /* 0xfffffffe000d7812 */ /* 0x000fe400078ec0ff */
[----:B------:R-:W5:Y:S01]  /*0be0*/  @!UP0 S2UR UR7, SR_CgaCtaId ;  /* 0x00000000000789c3 */ /* 0x000f620000008800 */
[----:B------:R-:W-:Y:S01]  /*0bf0*/  @!UP0 UMOV UR6, 0x400 ;  /* 0x0000040000068882 */ /* 0x000fe20000000000 */
[----:B------:R-:W-:-:S04]  /*0c00*/  @!UP0 UIADD3 UR4, -UR4, 0x100000, URZ ;  /* 0x0010000004048890 */ /* 0x000fc8000fffe13f */
[----:B------:R-:W-:Y:S02]  /*0c10*/  @!UP0 USHF.L.U32 UR5, UR4, 0xb, URZ ;  /* 0x0000000b04058899 */ /* 0x000fe4000800063f */
[----:B------:R-:W-:Y:S01]  /*0c20*/  @!UP0 USHF.L.U32 UR4, UR4, 0x1, URZ ;  /* 0x0000000104048899 */ /* 0x000fe2000800063f */
[----:B------:R-:W-:Y:S01]  /*0c30*/  IMAD.IADD R13, R12, 0x1, -R13 ;  /* 0x000000010c0d7824 */ /* 0x000fe200078e0a0d */
[----:B-1----:R-:W-:-:S04]  /*0c40*/  ISETP.EQ.U32.AND P2, PT, R2, 0x1, PT ;  /* 0x000000010200780c */ /* 0x002fc80003f42070 */
[----:B------:R-:W-:Y:S01]  /*0c50*/  ISETP.NE.AND P5, PT, R13, R10, PT ;  /* 0x0000000a0d00720c */ /* 0x000fe20003fa5270 */
[----:B------:R-:W-:-:S05]  /*0c60*/  IMAD.SHL.U32 R13, R12, 0x4, RZ ;  /* 0x000000040c0d7824 */ /* 0x000fca00078e00ff */
[----:B------:R-:W-:Y:S01]  /*0c70*/  LOP3.LUT R22, R12, 0xc, R13, 0x78, !PT ;  /* 0x0000000c0c167812 */ /* 0x000fe200078e780d */
[----:B--2---:R-:W-:Y:S02]  /*0c80*/  IMAD R13, R11, R24, R4 ;  /* 0x000000180b0d7224 */ /* 0x004fe400078e0204 */
[----:B------:R-:W-:-:S04]  /*0c90*/  VIADD R12, R6, 0xffffffff ;  /* 0xffffffff060c7836 */ /* 0x000fc80000000000 */
[----:B------:R-:W-:Y:S01]  /*0ca0*/  @P5 LEA.HI R0, R22, R22, RZ, 0x1 ;  /* 0x0000001616005211 */ /* 0x000fe200078f08ff */
[----:B-----5:R-:W-:-:S03]  /*0cb0*/  @!UP0 ULEA UR6, UR7, UR6, 0x18 ;  /* 0x0000000607068291 */ /* 0x020fc6000f8ec03f */
[----:B------:R-:W-:Y:S01]  /*0cc0*/  @P5 SHF.R.S32.HI R0, RZ, 0x1, R0 ;  /* 0x00000001ff005819 */ /* 0x000fe20000011400 */
[----:B------:R-:W-:Y:S01]  /*0cd0*/  VOTEU.ALL UP0, P1 ;  /* 0x00000000003f7886 */ /* 0x000fe20000800000 */
[----:B------:R-:W-:Y:S02]  /*0ce0*/  LOP3.LUT P1, RZ, R7, 0x7, RZ, 0xc0, !PT ;  /* 0x0000000707ff7812 */ /* 0x000fe4000782c0ff */
[----:B------:R-:W-:Y:S02]  /*0cf0*/  @P5 ISETP.NE.AND P6, PT, R0, R13, PT ;  /* 0x0000000d0000520c */ /* 0x000fe40003fc5270 */
[----:B------:R-:W-:Y:S02]  /*0d00*/  ISETP.LT.U32.AND P1, PT, R22, 0x2, !P1 ;  /* 0x000000021600780c */ /* 0x000fe40004f21070 */
[----:B------:R-:W-:Y:S02]  /*0d10*/  @P5 SEL R23, RZ, 0x1, P6 ;  /* 0x00000001ff175807 */ /* 0x000fe40003000000 */
[----:B------:R-:W-:Y:S01]  /*0d20*/  ISETP.NE.AND P5, PT, R6, RZ, PT ;  /* 0x000000ff0600720c */ /* 0x000fe20003fa5270 */
[----:B------:R-:W1:Y:S02]  /*0d30*/  FENCE.VIEW.ASYNC.S ;  /* 0x00000000000073c6 */ /* 0x000e640000000000 */
[----:B-1----:R1:W2:Y:S01]  /*0d40*/  @!UP0 SYNCS.EXCH.64 URZ, [UR6+0x130], UR4 ;  /* 0x00013004063f85b2 */ /* 0x0022a20008000100 */
[----:B------:R-:W-:-:S02]  /*0d50*/  SEL R0, RZ, 0x1, !P1 ;  /* 0x00000001ff007807 */ /* 0x000fc40004800000 */
[----:B------:R-:W-:Y:S02]  /*0d60*/  ISETP.EQ.AND P6, PT, R3, 0x2, !P5 ;  /* 0x000000020300780c */ /* 0x000fe40006fc2270 */
[----:B------:R-:W-:Y:S02]  /*0d70*/  ISETP.GE.U32.AND P1, PT, R12, 0x2, PT ;  /* 0x000000020c00780c */ /* 0x000fe40003f26070 */
[----:B------:R-:W-:Y:S02]  /*0d80*/  SEL R2, RZ, 0x1, !P6 ;  /* 0x00000001ff027807 */ /* 0x000fe40007000000 */
[----:B------:R-:W-:Y:S02]  /*0d90*/  LOP3.LUT R23, R23, R0, RZ, 0xc0, !PT ;  /* 0x0000000017177212 */ /* 0x000fe400078ec0ff */
[----:B------:R-:W-:Y:S02]  /*0da0*/  SEL R0, R2, 0x2, P1 ;  /* 0x0000000202007807 */ /* 0x000fe40000800000 */
[----:B------:R-:W-:Y:S01]  /*0db0*/  SEL R19, R19, 0x2, P1 ;  /* 0x0000000213137807 */ /* 0x000fe20000800000 */
[----:B------:R1:W1:Y:S01]  /*0dc0*/  @!UP1 SYNCS.EXCH.64 URZ, [UR6+0x138], UR4 ;  /* 0x00013804063f95b2 */ /* 0x0002620008000100 */
[----:B------:R-:W-:Y:S01]  /*0dd0*/  NOP ;  /* 0x0000000000007918 */ /* 0x000fe20000000000 */
[----:B------:R-:W-:Y:S05]  /*0de0*/  @!P2 BRA `(.L_x_9) ;  /* 0x000000000008a947 */ /* 0x000fea0003800000 */
[----:B-1234-:R-:W-:Y:S01]  /*0df0*/  UCGABAR_ARV ;  /* 0x00000000000079c7 */ /* 0x01efe20008000000 */
[----:B------:R-:W-:Y:S05]  /*0e00*/  BRA `(.L_x_10) ;  /* 0x0000000000047947 */ /* 0x000fea0003800000 */
.L_x_9:
[----:B-1234-:R-:W-:Y:S01]  /*0e10*/  NOP ;  /* 0x0000000000007918 */ /* 0x01efe20000000000 */
.L_x_10:
[----:B------:R-:W1:Y:S01]  /*0e20*/  LDC R2, c[0x0][0x904] ;  /* 0x00024100ff027b82 */ /* 0x000e620000000800 */
[----:B------:R-:W-:Y:S02]  /*0e30*/  IMAD.U32 R6, RZ, RZ, UR9 ;  /* 0x00000009ff067e24 */ /* 0x000fe4000f8e00ff */
[----:B------:R-:W-:Y:S01]  /*0e40*/  IMAD.MOV.U32 R7, RZ, RZ, RZ ;  /* 0x000000ffff077224 */ /* 0x000fe200078e00ff */
[----:B-1----:R-:W-:-:S04]  /*0e50*/  ISETP.NE.AND P1, PT, R2, 0x1, PT ;  /* 0x000000010200780c */ /* 0x002fc80003f25270 */
[----:B------:R-:W-:-:S09]  /*0e60*/  P2R R5, PR, RZ, 0x2 ;  /* 0x00000002ff057803 */ /* 0x000fd20000000000 */
[----:B------:R-:W1:Y:S01]  /*0e70*/  @P1 LDC R17, c[0x0][0x10] ;  /* 0x00000400ff111b82 */ /* 0x000e620000000800 */
[----:B------:R-:W-:Y:S02]  /*0e80*/  @P1 IMAD.MOV.U32 R5, RZ, RZ, RZ ;  /* 0x000000ffff051224 */ /* 0x000fe400078e00ff */
[----:B------:R-:W-:-:S05]  /*0e90*/  @P1 IMAD.MOV.U32 R15, RZ, RZ, RZ ;  /* 0x000000ffff0f1224 */ /* 0x000fca00078e00ff */
[----:B------:R-:W2:Y:S01]  /*0ea0*/  @!P1 LDC R13, c[0x0][0xc] ;  /* 0x00000300ff0d9b82 */ /* 0x000ea20000000800 */
[----:B------:R-:W-:Y:S01]  /*0eb0*/  ULDC UR4, c[0x0][0xc] ;  /* 0x0000030000047ab9 */ /* 0x000fe20000000800 */
[----:B------:R-:W-:Y:S01]  /*0ec0*/  ULDC UR5, c[0x0][0x10] ;  /* 0x0000040000057ab9 */ /* 0x000fe20000000800 */
[----:B------:R-:W-:Y:S01]  /*0ed0*/  ULDC UR6, c[0x0][0x14] ;  /* 0x0000050000067ab9 */ /* 0x000fe20000000800 */
[----:B------:R-:W-:-:S04]  /*0ee0*/  UIMAD.WIDE.U32 UR4, UR4, UR5, URZ ;  /* 0x00000005040472a5 */ /* 0x000fc8000f8e003f */
[----:B------:R-:W-:Y:S02]  /*0ef0*/  UIMAD.WIDE.U32 UR36, UR4, UR6, URZ ;  /* 0x00000006042472a5 */ /* 0x000fe4000f8e003f */
[----:B------:R-:W-:-:S04]  /*0f00*/  UIMAD UR42, UR5, UR6, URZ ;  /* 0x00000006052a72a4 */ /* 0x000fc8000f8e023f */
[----:B------:R-:W-:Y:S01]  /*0f10*/  UIADD3 UR42, UR37, UR42, URZ ;  /* 0x0000002a252a7290 */ /* 0x000fe2000fffe03f */
[----:B-1----:R-:W-:-:S04]  /*0f20*/  @P1 IMAD.WIDE.U32 R16, R17, UR9, R4 ;  /* 0x0000000911101c25 */ /* 0x002fc8000f8e0004 */
[----:B------:R-:W-:Y:S02]  /*0f30*/  @P1 IMAD.IADD R17, R17, 0x1, R15 ;  /* 0x0000000111111824 */ /* 0x000fe400078e020f */
[----:B--2---:R-:W-:-:S04]  /*0f40*/  @!P1 IMAD.WIDE.U32 R6, R4, R13, R6 ;  /* 0x0000000d04069225 */ /* 0x004fc800078e0006 */
[----:B------:R-:W-:Y:S02]  /*0f50*/  @!P1 IMAD.MOV.U32 R16, RZ, RZ, R6 ;  /* 0x000000ffff109224 */ /* 0x000fe400078e0006 */
[----:B------:R-:W-:Y:S01]  /*0f60*/  @!P1 IMAD.MOV.U32 R17, RZ, RZ, R7 ;  /* 0x000000ffff119224 */ /* 0x000fe200078e0007 */
[----:B------:R-:W-:Y:S06]  /*0f70*/  @!P2 BRA `(.L_x_11) ;  /* 0x00000000000ca947 */ /* 0x000fec0003800000 */
[----:B------:R-:W-:Y:S01]  /*0f80*/  UCGABAR_WAIT ;  /* 0x0000000000007dc7 */ /* 0x000fe20008000000 */
[----:B------:R-:W-:Y:S01]  /*0f90*/  CCTL.IVALL ;  /* 0x00000000ff00798f */ /* 0x000fe20002000000 */
[----:B------:R-:W-:Y:S05]  /*0fa0*/  BRA `(.L_x_12) ;  /* 0x0000000000047947 */ /* 0x000fea0003800000 */
.L_x_11:
[----:B------:R-:W-:Y:S06]  /*0fb0*/  BAR.SYNC.DEFER_BLOCKING 0x0 ;  /* 0x0000000000007b1d */ /* 0x000fec0000010000 */
.L_x_12:
[----:B------:R-:W1:Y:S01]  /*0fc0*/  S2UR UR43, SR_CgaCtaId ;  /* 0x00000000002b79c3 */ /* 0x000e620000008800 */
[----:B------:R-:W-:Y:S05]  /*0fd0*/  @!P5 BRA `(.L_x_13) ;  /* 0x0000003c002cd947 */ /* 0x000fea0003800000 */
[----:B------:R-:W-:-:S13]  /*0fe0*/  ISETP.GT.U32.AND P0, PT, R12, 0x1, PT ;  /* 0x000000010c00780c */ /* 0x000fda0003f04070 */
[----:B-1----:R-:W-:Y:S05]  /*0ff0*/  @P0 EXIT ;  /* 0x000000000000094d */ /* 0x002fea0003800000 */
[----:B------:R-:W-:Y:S01]  /*1000*/  ULDC.64 UR4, c[0x0][0x8f8] ;  /* 0x00023e0000047ab9 */ /* 0x000fe20000000a00 */
[----:B------:R-:W-:Y:S01]  /*1010*/  UMOV UR47, 0xffffffff ;  /* 0xffffffff002f7882 */ /* 0x000fe20000000000 */
[----:B------:R-:W-:Y:S01]  /*1020*/  ISETP.GE.U32.AND P0, PT, R16, UR4, PT ;  /* 0x0000000410007c0c */ /* 0x000fe2000bf06070 */
[----:B------:R-:W-:Y:S01]  /*1030*/  IMAD.MOV.U32 R3, RZ, RZ, -0x1 ;  /* 0xffffffffff037424 */ /* 0x000fe200078e00ff */
[----:B------:R-:W-:Y:S01]  /*1040*/  PRMT R56, RZ, 0x7610, R56 ;  /* 0x00007610ff387816 */ /* 0x000fe20000000038 */
[----:B------:R-:W-:Y:S01]  /*1050*/  IMAD.MOV.U32 R8, RZ, RZ, -0x1 ;  /* 0xffffffffff087424 */ /* 0x000fe200078e00ff */
[----:B------:R-:W-:Y:S02]  /*1060*/  ISETP.GE.U32.AND.EX P0, PT, R17, UR5, PT, P0 ;  /* 0x0000000511007c0c */ /* 0x000fe4000bf06100 */
[----:B------:R-:W-:-:S11]  /*1070*/  PRMT R6, RZ, 0x7610, R6 ;  /* 0x00007610ff067816 */ /* 0x000fd60000000006 */
[----:B------:R-:W-:Y:S05]  /*1080*/  @P0 BRA `(.L_x_14) ;  /* 0x0000000400280947 */ /* 0x000fea0003800000 */
[----:B------:R-:W1:Y:S01]  /*1090*/  LDC.64 R20, c[0x0][0x8d0] ;  /* 0x00023400ff147b82 */ /* 0x000e620000000a00 */
[----:B------:R-:W-:Y:S02]  /*10a0*/  IMAD.MOV.U32 R6, RZ, RZ, R16 ;  /* 0x000000ffff067224 */ /* 0x000fe400078e0010 */
[----:B------:R-:W-:-:S05]  /*10b0*/  IMAD.MOV.U32 R7, RZ, RZ, R17 ;  /* 0x000000ffff077224 */ /* 0x000fca00078e0011 */
[----:B------:R-:W2:Y:S08]  /*10c0*/  LDC R14, c[0x0][0x8d8] ;  /* 0x00023600ff0e7b82 */ /* 0x000eb00000000800 */
[----:B------:R-:W3:Y:S01]  /*10d0*/  LDC.64 R26, c[0x0][0x8c8] ;  /* 0x00023200ff1a7b82 */ /* 0x000ee20000000a00 */
[----:B-1----:R-:W-:-:S04]  /*10e0*/  ISETP.NE.U32.AND P0, PT, R20, RZ, PT ;  /* 0x000000ff1400720c */ /* 0x002fc80003f05070 */
[----:B------:R-:W-:-:S13]  /*10f0*/  ISETP.NE.AND.EX P0, PT, R21, RZ, PT, P0 ;  /* 0x000000ff1500720c */ /* 0x000fda0003f05300 */
[----:B--23--:R-:W-:Y:S05]  /*1100*/  @!P0 BRA `(.L_x_15) ;  /* 0x0000000000288947 */ /* 0x00cfea0003800000 */
[----:B------:R-:W1:Y:S02]  /*1110*/  LDC R3, c[0x0][0x8dc] ;  /* 0x00023700ff037b82 */ /* 0x000e640000000800 */
[----:B-1----:R-:W-:-:S05]  /*1120*/  IADD3 R3, P0, R16, R3, RZ ;  /* 0x0000000310037210 */ /* 0x002fca0007f1e0ff */
[----:B------:R-:W-:-:S04]  /*1130*/  IMAD.X R15, RZ, RZ, R17, P0 ;  /* 0x000000ffff0f7224 */ /* 0x000fc800000e0611 */
[----:B------:R-:W-:-:S04]  /*1140*/  IMAD.WIDE.U32 R6, R15, R20, RZ ;  /* 0x000000140f067225 */ /* 0x000fc800078e00ff */
[----:B------:R-:W-:-:S04]  /*1150*/  IMAD.WIDE.U32 R8, P0, R3, R21, R6 ;  /* 0x0000001503087225 */ /* 0x000fc80007800006 */
[----:B------:R-:W-:-:S04]  /*1160*/  IMAD.WIDE.U32 R6, R3, R20, RZ ;  /* 0x0000001403067225 */ /* 0x000fc800078e00ff */
[----:B------:R-:W-:Y:S01]  /*1170*/  IMAD.X R13, RZ, RZ, RZ, P0 ;  /* 0x000000ffff0d7224 */ /* 0x000fe200000e06ff */
[----:B------:R-:W-:Y:S01]  /*1180*/  IADD3 RZ, P0, R7, R8, RZ ;  /* 0x0000000807ff7210 */ /* 0x000fe20007f1e0ff */
[----:B------:R-:W-:-:S04]  /*1190*/  IMAD.MOV.U32 R12, RZ, RZ, R9 ;  /* 0x000000ffff0c7224 */ /* 0x000fc800078e0009 */
[----:B------:R-:W-:-:S08]  /*11a0*/  IMAD.WIDE.U32.X R6, R15, R21, R12, P0 ;  /* 0x000000150f067225 */ /* 0x000fd000000e040c */
.L_x_15:
[----:B------:R-:W1:Y:S01]  /*11b0*/  LDC.64 R28, c[0x0][0x8e8] ;  /* 0x00023a00ff1c7b82 */ /* 0x000e620000000a00 */
[-CC-:B------:R-:W-:Y:S01]  /*11c0*/  SHF.R.U64 R30, R6, R14.reuse, R7.reuse ;  /* 0x0000000e061e7219 */ /* 0x180fe20000001207 */
[----:B------:R-:W-:Y:S01]  /*11d0*/  IMAD.MOV.U32 R31, RZ, RZ, 0x1 ;  /* 0x00000001ff1f7424 */ /* 0x000fe200078e00ff */
[----:B------:R-:W-:Y:S02]  /*11e0*/  SHF.R.U32.HI R3, RZ, R14, R7 ;  /* 0x0000000eff037219 */ /* 0x000fe40000011607 */
[----:B------:R-:W-:-:S03]  /*11f0*/  IADD3 R5, P0, RZ, -R30, RZ ;  /* 0x8000001eff057210 */ /* 0x000fc60007f1e0ff */
[----:B------:R-:W2:Y:S02]  /*1200*/  LDC R12, c[0x0][0x8c0] ;  /* 0x00023000ff0c7b82 */ /* 0x000ea40000000800 */
[----:B------:R-:W-:Y:S02]  /*1210*/  IMAD.X R3, RZ, RZ, ~R3, P0 ;  /* 0x000000ffff037224 */ /* 0x000fe400000e0e03 */
[----:B------:R-:W-:-:S04]  /*1220*/  IMAD.WIDE.U32 R6, R5, R26, R16 ;  /* 0x0000001a05067225 */ /* 0x000fc800078e0010 */
[----:B------:R-:W3:Y:S01]  /*1230*/  LDC R9, c[0x0][0x8b0] ;  /* 0x00022c00ff097b82 */ /* 0x000ee20000000800 */
[----:B------:R-:W-:-:S04]  /*1240*/  IMAD R8, R3, R26, RZ ;  /* 0x0000001a03087224 */ /* 0x000fc800078e02ff */
[----:B------:R-:W-:Y:S02]  /*1250*/  IMAD R3, R5, R27, R8 ;  /* 0x0000001b05037224 */ /* 0x000fe400078e0208 */
[----:B------:R-:W-:Y:S01]  /*1260*/  IMAD R27, R11, R24, R4 ;  /* 0x000000180b1b7224 */ /* 0x000fe200078e0204 */
[----:B------:R-:W4:Y:S01]  /*1270*/  LDC R20, c[0x0][0x900] ;  /* 0x00024000ff147b82 */ /* 0x000f220000000800 */
[----:B------:R-:W-:Y:S01]  /*1280*/  IMAD.IADD R3, R7, 0x1, R3 ;  /* 0x0000000107037824 */ /* 0x000fe200078e0203 */
[----:B-1----:R-:W-:-:S04]  /*1290*/  ISETP.NE.U32.AND P0, PT, R28, RZ, PT ;  /* 0x000000ff1c00720c */ /* 0x002fc80003f05070 */
[----:B------:R-:W-:Y:S02]  /*12a0*/  ISETP.NE.AND.EX P0, PT, R29, RZ, PT, P0 ;  /* 0x000000ff1d00720c */ /* 0x000fe40003f05300 */
[----:B------:R-:W1:Y:S01]  /*12b0*/  LDC R14, c[0x0][0x8a8] ;  /* 0x00022a00ff0e7b82 */ /* 0x000e620000000800 */
[-CC-:B--2---:R-:W-:Y:S02]  /*12c0*/  SHF.R.U64 R15, R6, R12.reuse, R3.reuse ;  /* 0x0000000c060f7219 */ /* 0x184fe40000001203 */
[----:B------:R-:W-:Y:S01]  /*12d0*/  SHF.R.U32.HI R6, RZ, R12, R3 ;  /* 0x0000000cff067219 */ /* 0x000fe20000011603 */
[----:B------:R-:W-:-:S04]  /*12e0*/  IMAD.MOV.U32 R3, RZ, RZ, -0x1 ;  /* 0xffffffffff037424 */ /* 0x000fc800078e00ff */
[----:B------:R-:W2:Y:S01]  /*12f0*/  LDC R21, c[0x0][0x8f0] ;  /* 0x00023c00ff157b82 */ /* 0x000ea20000000800 */
[-CC-:B---3--:R-:W-:Y:S02]  /*1300*/  SHF.R.U64 R12, R15, R9.reuse, R6.reuse ;  /* 0x000000090f0c7219 */ /* 0x188fe40000001206 */
[----:B------:R-:W-:-:S05]  /*1310*/  SHF.R.U32.HI R5, RZ, R9, R6 ;  /* 0x00000009ff057219 */ /* 0x000fca0000011606 */
[----:B------:R-:W3:Y:S01]  /*1320*/  LDC R26, c[0x0][0x8e0] ;  /* 0x00023800ff1a7b82 */ /* 0x000ee20000000800 */
[-CC-:B----4-:R-:W-:Y:S02]  /*1330*/  SHF.R.U64 R24, R12, R20.reuse, R5.reuse ;  /* 0x000000140c187219 */ /* 0x190fe40000001205 */
[-C--:B------:R-:W-:Y:S02]  /*1340*/  SHF.L.U32 R3, R3, R20.reuse, RZ ;  /* 0x0000001403037219 */ /* 0x080fe400000006ff */
[----:B------:R-:W-:Y:S01]  /*1350*/  SHF.R.U32.HI R5, RZ, R20, R5 ;  /* 0x00000014ff057219 */ /* 0x000fe20000011605 */
[----:B------:R-:W-:Y:S01]  /*1360*/  IMAD.MOV.U32 R4, RZ, RZ, R24 ;  /* 0x000000ffff047224 */ /* 0x000fe200078e0018 */
[----:B------:R-:W-:Y:S01]  /*1370*/  LOP3.LUT R11, RZ, R3, RZ, 0x33, !PT ;  /* 0x00000003ff0b7212 */ /* 0x000fe200078e33ff */
[----:B------:R-:W4:Y:S01]  /*1380*/  LDC R25, c[0x0][0x8b8] ;  /* 0x00022e00ff197b82 */ /* 0x000f220000000800 */
[----:B------:R-:W-:Y:S05]  /*1390*/  @!P0 BRA `(.L_x_16) ;  /* 0x0000000000288947 */ /* 0x000fea0003800000 */
[----:B------:R-:W5:Y:S02]  /*13a0*/  LDC R3, c[0x0][0x8f4] ;  /* 0x00023d00ff037b82 */ /* 0x000f640000000800 */
[----:B-----5:R-:W-:-:S05]  /*13b0*/  IADD3 R3, P0, R24, R3, RZ ;  /* 0x0000000318037210 */ /* 0x020fca0007f1e0ff */
        /* <DEDUP_REMOVED lines=8> */
.L_x_16:
[----:B--2---:R-:W-:Y:S01]  /*1440*/  SHF.R.U64 R5, R4, R21, R5 ;  /* 0x0000001504057219 */ /* 0x004fe20000001205 */
[----:B-1----:R-:W-:Y:S01]  /*1450*/  VIADD R6, R14, 0xffffffff ;  /* 0xffffffff0e067836 */ /* 0x002fe20000000000 */
[----:B------:R-:W-:Y:S02]  /*1460*/  SHF.L.U32 R3, R31, R20, RZ ;  /* 0x000000141f037219 */ /* 0x000fe400000006ff */
[----:B------:R-:W-:Y:S01]  /*1470*/  LOP3.LUT R4, R12, R11, RZ, 0xc0, !PT ;  /* 0x0000000b0c047212 */ /* 0x000fe200078ec0ff */
[----:B------:R-:W-:Y:S01]  /*1480*/  IMAD.MOV R7, RZ, RZ, -R5 ;  /* 0x000000ffff077224 */ /* 0x000fe200078e0a05 */
[----:B------:R-:W-:Y:S02]  /*1490*/  SEL R10, R10, R27, !P1 ;  /* 0x0000001b0a0a7207 */ /* 0x000fe40004800000 */
[----:B------:R-:W-:Y:S01]  /*14a0*/  LOP3.LUT R6, R15, R6, RZ, 0xc0, !PT ;  /* 0x000000060f067212 */ /* 0x000fe200078ec0ff */
[----:B------:R-:W-:Y:S01]  /*14b0*/  IMAD R5, R3, R5, R4 ;  /* 0x0000000503057224 */ /* 0x000fe200078e0204 */
[----:B------:R-:W-:Y:S01]  /*14c0*/  R2UR UR47, R30 ;  /* 0x000000001e2f72ca */ /* 0x000fe200000e0000 */
[----:B---3--:R-:W-:-:S02]  /*14d0*/  IMAD R3, R7, R26, R24 ;  /* 0x0000001a07037224 */ /* 0x008fc400078e0218 */
[----:B----4-:R-:W-:Y:S02]  /*14e0*/  IMAD R10, R5, R25, R10 ;  /* 0x00000019050a7224 */ /* 0x010fe400078e020a */
[----:B------:R-:W-:Y:S02]  /*14f0*/  IMAD R3, R3, R14, R6 ;  /* 0x0000000e03037224 */ /* 0x000fe400078e0206 */
[----:B------:R-:W-:-:S03]  /*1500*/  IMAD.MOV.U32 R6, RZ, RZ, 0x1 ;  /* 0x00000001ff067424 */ /* 0x000fc600078e00ff */
[----:B------:R-:W-:Y:S02]  /*1510*/  SEL R8, R3, R10, !P1 ;  /* 0x0000000a03087207 */ /* 0x000fe40004800000 */
[----:B------:R-:W-:-:S07]  /*1520*/  SEL R3, R10, R3, !P1 ;  /* 0x000000030a037207 */ /* 0x000fce0004800000 */
.L_x_14:
[----:B------:R-:W-:-:S08]  /*1530*/  NOP ;  /* 0x0000000000007918 */ /* 0x000fd00000000000 */
[----:B------:R-:W1:Y:S02]  /*1540*/  USETMAXREG.TRY_ALLOC.CTAPOOL UP0, 0xe8 ;  /* 0x000000e8000079c8 */ /* 0x000e640008000600 */
[----:B-1----:R-:W-:-:S13]  /*1550*/  PLOP3.LUT P0, PT, PT, PT, UP0, 0x80, 0x0 ;  /* 0x000000000000781c */ /* 0x002fda0003f0f008 */
[----:B------:R-:W-:Y:S05]  /*1560*/  @!P0 BRA `(.L_x_14) ;  /* 0xfffffffc00f08947 */ /* 0x000fea000383ffff */
[----:B------:R-:W-:Y:S02]  /*1570*/  ULDC.64 UR4, c[0x0][0x590] ;  /* 0x0001640000047ab9 */ /* 0x000fe40000000a00 */
[----:B------:R-:W-:-:S04]  /*1580*/  ISETP.NE.U32.AND P0, PT, RZ, UR4, PT ;  /* 0x00000004ff007c0c */ /* 0x000fc8000bf05070 */
[----:B------:R-:W-:-:S13]  /*1590*/  ISETP.NE.AND.EX P0, PT, RZ, UR5, PT, P0 ;  /* 0x00000005ff007c0c */ /* 0x000fda000bf05300 */
[----:B------:R-:W-:Y:S05]  /*15a0*/  @P0 BRA `(.L_x_17) ;  /* 0x00000000002c0947 */ /* 0x000fea0003800000 */
[----:B------:R-:W-:Y:S02]  /*15b0*/  ULDC.64 UR4, c[0x0][0x588] ;  /* 0x0001620000047ab9 */ /* 0x000fe40000000a00 */
[----:B------:R-:W-:-:S04]  /*15c0*/  ISETP.NE.U32.AND P0, PT, RZ, UR4, PT ;  /* 0x00000004ff007c0c */ /* 0x000fc8000bf05070 */
[----:B------:R-:W-:-:S13]  /*15d0*/  ISETP.NE.AND.EX P0, PT, RZ, UR5, PT, P0 ;  /* 0x00000005ff007c0c */ /* 0x000fda000bf05300 */
[----:B------:R-:W-:Y:S05]  /*15e0*/  @!P0 BRA `(.L_x_18) ;  /* 0x0000000000108947 */ /* 0x000fea0003800000 */
[----:B------:R-:W1:Y:S02]  /*15f0*/  LDC.64 R4, c[0x0][0x588] ;  /* 0x00016200ff047b82 */ /* 0x000e640000000a00 */
[----:B-1----:R1:W5:Y:S01]  /*1600*/  LDG.E R57, desc[UR38][R4.64] ;  /* 0x0000002604397981 */ /* 0x002362000c1e1900 */
[----:B------:R-:W-:Y:S01]  /*1610*/  IMAD.MOV.U32 R56, RZ, RZ, 0x1 ;  /* 0x00000001ff387424 */ /* 0x000fe200078e00ff */
[----:B------:R-:W-:Y:S06]  /*1620*/  BRA `(.L_x_17) ;  /* 0x00000000000c7947 */ /* 0x000fec0003800000 */
.L_x_18:
[----:B------:R-:W-:Y:S01]  /*1630*/  ULDC UR4, c[0x0][0x580] ;  /* 0x0001600000047ab9 */ /* 0x000fe20000000800 */
[----:B------:R-:W-:Y:S02]  /*1640*/  IMAD.MOV.U32 R56, RZ, RZ, 0x1 ;  /* 0x00000001ff387424 */ /* 0x000fe400078e00ff */
[----:B------:R-:W-:-:S07]  /*1650*/  IMAD.U32 R57, RZ, RZ, UR4 ;  /* 0x00000004ff397e24 */ /* 0x000fce000f8e00ff */
.L_x_17:
        /* <DEDUP_REMOVED lines=8> */
[----:B------:R-:W2:Y:S02]  /*16e0*/  LDC.64 R58, c[0x0][0x5a8] ;  /* 0x00016a00ff3a7b82 */ /* 0x000ea40000000a00 */
[----:B--2---:R2:W5:Y:S01]  /*16f0*/  LDG.E R58, desc[UR38][R58.64] ;  /* 0x000000263a3a7981 */ /* 0x004562000c1e1900 */
[----:B------:R-:W-:Y:S05]  /*1700*/  BRA `(.L_x_19) ;  /* 0x0000000000087947 */ /* 0x000fea0003800000 */
.L_x_20:
[----:B------:R-:W-:Y:S02]  /*1710*/  ULDC UR4, c[0x0][0x5a0] ;  /* 0x0001680000047ab9 */ /* 0x000fe40000000800 */
[----:B------:R-:W-:-:S07]  /*1720*/  IMAD.U32 R58, RZ, RZ, UR4 ;  /* 0x00000004ff3a7e24 */ /* 0x000fce000f8e00ff */
.L_x_19:
[----:B------:R-:W-:-:S13]  /*1730*/  LOP3.LUT P0, RZ, R6, 0xff, RZ, 0xc0, !PT ;  /* 0x000000ff06ff7812 */ /* 0x000fda000780c0ff */
[----:B------:R-:W-:Y:S05]  /*1740*/  @!P0 EXIT ;  /* 0x000000000000894d */ /* 0x000fea0003800000 */
[----:B------:R-:W3:Y:S01]  /*1750*/  S2UR UR6, SR_CgaCtaId ;  /* 0x00000000000679c3 */ /* 0x000ee20000008800 */
[C---:B-1----:R-:W-:Y:S01]  /*1760*/  IMAD.SHL.U32 R4, R18.reuse, 0x10, RZ ;  /* 0x0000001012047824 */ /* 0x042fe200078e00ff */
[----:B------:R-:W-:Y:S01]  /*1770*/  ULDC UR4, c[0x0][0x28c] ;  /* 0x0000a30000047ab9 */ /* 0x000fe20000000800 */
[C---:B------:R-:W-:Y:S01]  /*1780*/  IMAD.SHL.U32 R5, R18.reuse, 0x2, RZ ;  /* 0x0000000212057824 */ /* 0x040fe200078e00ff */
[----:B------:R-:W-:Y:S01]  /*1790*/  UIADD3 UR4, UR4, 0x3f, URZ ;  /* 0x0000003f04047890 */ /* 0x000fe2000fffe03f */
[----:B------:R-:W-:Y:S01]  /*17a0*/  IMAD.SHL.U32 R7, R18, 0x8, RZ ;  /* 0x0000000812077824 */ /* 0x000fe200078e00ff */
[----:B------:R-:W-:Y:S01]  /*17b0*/  LOP3.LUT R4, R4, 0xe00, RZ, 0xc0, !PT ;  /* 0x00000e0004047812 */ /* 0x000fe200078ec0ff */
[----:B------:R-:W-:Y:S01]  /*17c0*/  UMOV UR49, 0x400 ;  /* 0x0000040000317882 */ /* 0x000fe20000000000 */
[----:B------:R-:W-:Y:S01]  /*17d0*/  USHF.R.S32.HI UR5, URZ, 0x1f, UR4 ;  /* 0x0000001f3f057899 */ /* 0x000fe20008011404 */
[----:B------:R-:W-:Y:S01]  /*17e0*/  LOP3.LUT R60, R0, 0x1, RZ, 0xfc, !PT ;  /* 0x00000001003c7812 */ /* 0x000fe200078efcff */
[----:B------:R-:W-:Y:S01]  /*17f0*/  IMAD.MOV.U32 R61, RZ, RZ, RZ ;  /* 0x000000ffff3d7224 */ /* 0x000fe200078e00ff */
[----:B------:R-:W-:Y:S01]  /*1800*/  LOP3.LUT R4, R4, 0x6, R5, 0xf8, !PT ;  /* 0x0000000604047812 */ /* 0x000fe200078ef805 */
[----:B------:R-:W-:Y:S01]  /*1810*/  ULEA.HI UR5, UR5, UR4, URZ, 0x6 ;  /* 0x0000000405057291 */ /* 0x000fe2000f8f303f */
[----:B------:R-:W-:Y:S01]  /*1820*/  LOP3.LUT R5, R7, 0x80, RZ, 0xc0, !PT ;  /* 0x0000008007057812 */ /* 0x000fe200078ec0ff */
[----:B------:R-:W-:Y:S01]  /*1830*/  IMAD.MOV.U32 R64, RZ, RZ, RZ ;  /* 0x000000ffff407224 */ /* 0x000fe200078e00ff */
[----:B------:R-:W-:Y:S01]  /*1840*/  LOP3.LUT R4, R4, 0x60, R7, 0xf8, !PT ;  /* 0x0000006004047812 */ /* 0x000fe200078ef807 */
[----:B------:R-:W-:Y:S01]  /*1850*/  USHF.R.S32.HI UR50, URZ, 0x6, UR5 ;  /* 0x000000063f327899 */ /* 0x000fe20008011405 */
[----:B------:R-:W-:Y:S01]  /*1860*/  LOP3.LUT R5, R5, 0x10, R18, 0xf8, !PT ;  /* 0x0000001005057812 */ /* 0x000fe200078ef812 */
[----:B------:R-:W-:Y:S01]  /*1870*/  ULDC.64 UR40, c[0x0][0x198] ;  /* 0x0000660000287ab9 */ /* 0x000fe20000000a00 */
[----:B------:R-:W-:Y:S01]  /*1880*/  LOP3.LUT R95, R19, 0x1, RZ, 0xfc, !PT ;  /* 0x00000001135f7812 */ /* 0x000fe200078efcff */
[----:B------:R-:W-:Y:S01]  /*1890*/  UMOV UR48, URZ ;  /* 0x0000003f00307c82 */ /* 0x000fe20008000000 */
[----:B--2---:R-:W-:Y:S01]  /*18a0*/  LOP3.LUT R59, R4, R5, RZ, 0xfc, !PT ;  /* 0x00000005043b7212 */ /* 0x004fe200078efcff */
[----:B------:R-:W-:Y:S01]  /*18b0*/  UMOV UR4, URZ ;  /* 0x0000003f00047c82 */ /* 0x000fe20008000000 */
[----:B---3--:R-:W-:-:S06]  /*18c0*/  ULEA UR49, UR6, UR49, 0x18 ;  /* 0x0000003106317291 */ /* 0x008fcc000f8ec03f */
[----:B------:R-:W-:-:S07]  /*18d0*/  VIADD R62, R59, UR49 ;  /* 0x000000313b3e7c36 */ /* 0x000fce0008000000 */
.L_x_78:
[----:B------:R-:W-:Y:S01]  /*18e0*/  LOP3.LUT R0, R18, 0x80, RZ, 0xc0, !PT ;  /* 0x0000008012007812 */ /* 0x000fe200078ec0ff */
[----:B------:R-:W1:Y:S01]  /*18f0*/  LDC R4, c[0x0][0x28c] ;  /* 0x0000a300ff047b82 */ /* 0x000e620000000800 */
[----:B------:R-:W-:Y:S01]  /*1900*/  UMOV UR5, URZ ;  /* 0x0000003f00057c82 */ /* 0x000fe20008000000 */
[----:B------:R-:W-:Y:S01]  /*1910*/  UMOV UR6, URZ ;  /* 0x0000003f00067c82 */ /* 0x000fe20008000000 */
[----:B------:R-:W-:Y:S01]  /*1920*/  SHF.R.U32.HI R0, RZ, 0x7, R0 ;  /* 0x00000007ff007819 */ /* 0x000fe20000011600 */
[----:B------:R-:W-:Y:S01]  /*1930*/  UMOV UR13, UR4 ;  /* 0x00000004000d7c82 */ /* 0x000fe20008000000 */
[----:B------:R-:W-:Y:S01]  /*1940*/  CS2R R68, SRZ ;  /* 0x0000000000447805 */ /* 0x000fe2000001ff00 */
[----:B------:R-:W-:Y:S01]  /*1950*/  IMAD.MOV.U32 R63, RZ, RZ, RZ ;  /* 0x000000ffff3f7224 */ /* 0x000fe200078e00ff */
[----:B------:R-:W-:Y:S01]  /*1960*/  CS2R R66, SRZ ;  /* 0x0000000000427805 */ /* 0x000fe2000001ff00 */
[----:B------:R-:W-:Y:S01]  /*1970*/  IMAD.MOV.U32 R65, RZ, RZ, RZ ;  /* 0x000000ffff417224 */ /* 0x000fe200078e00ff */
[----:B------:R-:W2:Y:S01]  /*1980*/  SHFL.IDX PT, R0, R0, RZ, 0x1f ;  /* 0x00001fff00007589 */ /* 0x000ea200000e0000 */
[----:B------:R-:W-:-:S02]  /*1990*/  CS2R R72, SRZ ;  /* 0x0000000000487805 */ /* 0x000fc4000001ff00 */
[----:B------:R-:W-:Y:S02]  /*19a0*/  CS2R R70, SRZ ;  /* 0x0000000000467805 */ /* 0x000fe4000001ff00 */
[----:B------:R-:W-:Y:S02]  /*19b0*/  CS2R R74, SRZ ;  /* 0x00000000004a7805 */ /* 0x000fe4000001ff00 */
[----:B------:R-:W-:Y:S02]  /*19c0*/  CS2R R76, SRZ ;  /* 0x00000000004c7805 */ /* 0x000fe4000001ff00 */
[----:B------:R-:W-:Y:S02]  /*19d0*/  CS2R R78, SRZ ;  /* 0x00000000004e7805 */ /* 0x000fe4000001ff00 */
[----:B------:R-:W-:Y:S02]  /*19e0*/  CS2R R80, SRZ ;  /* 0x0000000000507805 */ /* 0x000fe4000001ff00 */
[----:B------:R-:W-:-:S02]  /*19f0*/  CS2R R82, SRZ ;  /* 0x0000000000527805 */ /* 0x000fc4000001ff00 */
[----:B------:R-:W-:Y:S02]  /*1a00*/  CS2R R84, SRZ ;  /* 0x0000000000547805 */ /* 0x000fe4000001ff00 */
[----:B------:R-:W-:Y:S02]  /*1a10*/  CS2R R86, SRZ ;  /* 0x0000000000567805 */ /* 0x000fe4000001ff00 */
[----:B------:R-:W-:Y:S02]  /*1a20*/  CS2R R88, SRZ ;  /* 0x0000000000587805 */ /* 0x000fe4000001ff00 */
[----:B------:R-:W-:Y:S02]  /*1a30*/  CS2R R90, SRZ ;  /* 0x00000000005a7805 */ /* 0x000fe4000001ff00 */
[----:B------:R-:W-:Y:S01]  /*1a40*/  CS2R R92, SRZ ;  /* 0x00000000005c7805 */ /* 0x000fe2000001ff00 */
[----:B------:R-:W-:Y:S01]  /*1a50*/  IMAD.MOV.U32 R94, RZ, RZ, RZ ;  /* 0x000000ffff5e7224 */ /* 0x000fe200078e00ff */
[----:B------:R-:W-:-:S02]  /*1a60*/  CS2R R24, SRZ ;  /* 0x0000000000187805 */ /* 0x000fc4000001ff00 */
[----:B-1----:R-:W-:Y:S01]  /*1a70*/  ISETP.GE.AND P0, PT, R4, 0x1, PT ;  /* 0x000000010400780c */ /* 0x002fe20003f06270 */
[----:B------:R-:W-:Y:S01]  /*1a80*/  IMAD.MOV.U32 R96, RZ, RZ, RZ ;  /* 0x000000ffff607224 */ /* 0x000fe200078e00ff */
[----:B------:R-:W-:Y:S01]  /*1a90*/  CS2R R26, SRZ ;  /* 0x00000000001a7805 */ /* 0x000fe2000001ff00 */
[----:B------:R-:W-:Y:S01]  /*1aa0*/  IMAD.U32 R7, RZ, RZ, UR48 ;  /* 0x00000030ff077e24 */ /* 0x000fe2000f8e00ff */
[----:B------:R-:W-:Y:S02]  /*1ab0*/  CS2R R28, SRZ ;  /* 0x00000000001c7805 */ /* 0x000fe4000001ff00 */
[----:B------:R-:W-:Y:S02]  /*1ac0*/  CS2R R30, SRZ ;  /* 0x00000000001e7805 */ /* 0x000fe4000001ff00 */
[----:B------:R-:W-:Y:S02]  /*1ad0*/  CS2R R32, SRZ ;  /* 0x0000000000207805 */ /* 0x000fe4000001ff00 */
[----:B------:R-:W-:-:S02]  /*1ae0*/  CS2R R34, SRZ ;  /* 0x0000000000227805 */ /* 0x000fc4000001ff00 */
[----:B------:R-:W-:Y:S02]  /*1af0*/  CS2R R36, SRZ ;  /* 0x0000000000247805 */ /* 0x000fe4000001ff00 */
[----:B--2---:R-:W-:Y:S02]  /*1b00*/  R2UR UR7, R0 ;  /* 0x00000000000772ca */ /* 0x004fe400000e0000 */
        /* <DEDUP_REMOVED lines=9> */
[----:B------:R-:W-:-:S04]  /*1ba0*/  ULEA.HI UR8, UR7, UR7, URZ, 0x1 ;  /* 0x0000000707087291 */ /* 0x000fc8000f8f083f */
[----:B------:R-:W-:-:S04]  /*1bb0*/  ULOP3.LUT UR8, UR8, 0xffffe, URZ, 0xc0, !UPT ;  /* 0x000ffffe08087892 */ /* 0x000fc8000f8ec03f */
[----:B------:R-:W-:-:S03]  /*1bc0*/  UIADD3 UR8, UR7, -UR8, URZ ;  /* 0x8000000807087290 */ /* 0x000fc6000fffe03f */
[----:B------:R-:W-:Y:S01]  /*1bd0*/  UMOV UR7, URZ ;  /* 0x0000003f00077c82 */ /* 0x000fe20008000000 */
[----:B------:R-:W-:-:S04]  /*1be0*/  ULEA UR8, UR8, UR49, 0xc ;  /* 0x0000003108087291 */ /* 0x000fc8000f8e603f */
[----:B------:R-:W-:-:S04]  /*1bf0*/  UIADD3 UR8, UR8, 0x4300, URZ ;  /* 0x0000430008087890 */ /* 0x000fc8000fffe03f */
[----:B------:R-:W-:-:S04]  /*1c00*/  USHF.R.U32.HI UR8, URZ, 0x4, UR8 ;  /* 0x000000043f087899 */ /* 0x000fc80008011608 */
[----:B------:R-:W-:Y:S01]  /*1c10*/  ULOP3.LUT UR12, UR8, 0x3fff, URZ, 0xc0, !UPT ;  /* 0x00003fff080c7892 */ /* 0x000fe2000f8ec03f */
[----:B------:R-:W-:Y:S11]  /*1c20*/  @!P0 BRA `(.L_x_21) ;  /* 0x00000004007c8947 */ /* 0x000ff60003800000 */
[----:B------:R-:W-:-:S13]  /*1c30*/  ISETP.NE.AND P1, PT, R95, 0x3, PT ;  /* 0x000000035f00780c */ /* 0x000fda0003f25270 */
[----:B------:R-:W-:Y:S05]  /*1c40*/  @!P1 BRA `(.L_x_22) ;  /* 0x0000000000049947 */ /* 0x000fea0003800000 */
[----:B------:R-:W-:Y:S01]  /*1c50*/  BPT.TRAP 0x1 ;  /* 0x000000040000795c */ /* 0x000fe20000300000 */
.L_x_22:
[----:B------:R-:W-:Y:S01]  /*1c60*/  ULEA UR5, UR4, UR49, 0x3 ;  /* 0x0000003104057291 */ /* 0x000fe2000f8e183f */
[----:B------:R-:W-:-:S05]  /*1c70*/  IMAD.U32 R0, RZ, RZ, UR48 ;  /* 0x00000030ff007e24 */ /* 0x000fca000f8e00ff */
[----:B------:R-:W-:-:S04]  /*1c80*/  SHF.L.U32 R0, R0, 0x1f, RZ ;  /* 0x0000001f00007819 */ /* 0x000fc800000006ff */
[----:B------:R1:W2:Y:S01]  /*1c90*/  SYNCS.PHASECHK.TRANS64.TRYWAIT P0, [UR5], R0 ;  /* 0x00000000ff0075a7 */ /* 0x0002a20008000145 */
[----:B------:R-:W-:Y:S05]  /*1ca0*/  @!P1 BRA `(.L_x_23) ;  /* 0x0000000000049947 */ /* 0x000fea0003800000 */
[----:B------:R-:W-:Y:S01]  /*1cb0*/  BPT.TRAP 0x1 ;  /* 0x000000040000795c */ /* 0x000fe20000300000 */
.L_x_23:
[----:B--2---:R-:W-:Y:S05]  /*1cc0*/  @P0 BRA `(.L_x_24) ;  /* 0x0000000000080947 */ /* 0x004fea0003800000 */
[----:B------:R-:W2:Y:S02]  /*1cd0*/  SYNCS.PHASECHK.TRANS64.TRYWAIT P0, [UR5], R0 ;  /* 0x00000000ff0075a7 */ /* 0x000ea40008000145 */
[----:B--2---:R-:W-:Y:S05]  /*1ce0*/  @!P0 BRA `(.L_x_25) ;  /* 0x0000005800cc8947 */ /* 0x004fea0003800000 */
.L_x_24:
[----:B------:R-:W-:Y:S01]  /*1cf0*/  UIADD3 UR5, UR49, 0x26300, URZ ;  /* 0x0002630031057890 */ /* 0x000fe2000fffe03f */
[----:B------:R-:W-:Y:S01]  /*1d00*/  WARPGROUP.ARRIVE ;  /* 0x00000000000079c5 */ /* 0x000fe20000000000 */
[----:B------:R-:W-:Y:S01]  /*1d10*/  ULOP3.LUT UR8, UR12, 0x10000, URZ, 0xfc, !UPT ;  /* 0x000100000c087892 */ /* 0x000fe2000f8efc3f */
[----:B------:R-:W-:Y:S01]  /*1d20*/  CS2R R68, SRZ ;  /* 0x0000000000447805 */ /* 0x000fe2000001ff00 */
[----:B------:R-:W-:Y:S01]  /*1d30*/  USHF.R.U32.HI UR5, URZ, 0x4, UR5 ;  /* 0x000000043f057899 */ /* 0x000fe20008011605 */
[----:B------:R-:W-:Y:S01]  /*1d40*/  IMAD.MOV.U32 R63, RZ, RZ, RZ ;  /* 0x000000ffff3f7224 */ /* 0x000fe200078e00ff */
[----:B------:R-:W-:Y:S01]  /*1d50*/  ULEA UR8, UR4, UR8, 0x9 ;  /* 0x0000000804087291 */ /* 0x000fe2000f8e483f */
[----:B------:R-:W-:Y:S01]  /*1d60*/  CS2R R66, SRZ ;  /* 0x0000000000427805 */ /* 0x000fe2000001ff00 */
[----:B------:R-:W-:Y:S01]  /*1d70*/  ULOP3.LUT UR5, UR5, 0x3fff, URZ, 0xc0, !UPT ;  /* 0x00003fff05057892 */ /* 0x000fe2000f8ec03f */
[----:B------:R-:W-:Y:S01]  /*1d80*/  IMAD.MOV.U32 R65, RZ, RZ, RZ ;  /* 0x000000ffff417224 */ /* 0x000fe200078e00ff */
[----:B------:R-:W-:Y:S01]  /*1d90*/  UMOV UR9, 0x80000020 ;  /* 0x8000002000097882 */ /* 0x000fe20000000000 */
[----:B------:R-:W-:Y:S01]  /*1da0*/  UMOV UR11, 0x80000020 ;  /* 0x80000020000b7882 */ /* 0x000fe20000000000 */
[----:B------:R-:W-:Y:S01]  /*1db0*/  ULOP3.LUT UR5, UR5, 0x10000, URZ, 0xfc, !UPT ;  /* 0x0001000005057892 */ /* 0x000fe2000f8efc3f */
[----:B------:R-:W-:Y:S01]  /*1dc0*/  CS2R R72, SRZ ;  /* 0x0000000000487805 */ /* 0x000fe2000001ff00 */
[----:B------:R-:W-:Y:S01]  /*1dd0*/  UMOV UR6, 0x2 ;  /* 0x0000000200067882 */ /* 0x000fe20000000000 */
[----:B------:R-:W-:Y:S01]  /*1de0*/  CS2R R70, SRZ ;  /* 0x0000000000467805 */ /* 0x000fe2000001ff00 */
[----:B------:R-:W-:Y:S01]  /*1df0*/  ULEA UR10, UR4, UR5, 0x8 ;  /* 0x00000005040a7291 */ /* 0x000fe2000f8e403f */
[----:B------:R-:W-:-:S02]  /*1e00*/  CS2R R74, SRZ ;  /* 0x00000000004a7805 */ /* 0x000fc4000001ff00 */
[----:B------:R-:W-:Y:S01]  /*1e10*/  CS2R R76, SRZ ;  /* 0x00000000004c7805 */ /* 0x000fe2000001ff00 */
[----:B------:R-:W-:Y:S01]  /*1e20*/  ULDC UR5, c[0x0][0x50c] ;  /* 0x0001430000057ab9 */ /* 0x000fe20000000800 */
[----:B------:R-:W-:Y:S01]  /*1e30*/  CS2R R78, SRZ ;  /* 0x00000000004e7805 */ /* 0x000fe2000001ff00 */
[----:B------:R-:W-:Y:S01]  /*1e40*/  UISETP.NE.AND UP0, UPT, UR5, 0x2, UPT ;  /* 0x000000020500788c */ /* 0x000fe2000bf05270 */
[----:B------:R-:W-:Y:S02]  /*1e50*/  CS2R R80, SRZ ;  /* 0x0000000000507805 */ /* 0x000fe4000001ff00 */
[----:B------:R-:W-:Y:S02]  /*1e60*/  CS2R R82, SRZ ;  /* 0x0000000000527805 */ /* 0x000fe4000001ff00 */
[----:B------:R-:W-:Y:S01]  /*1e70*/  CS2R R84, SRZ ;  /* 0x0000000000547805 */ /* 0x000fe2000001ff00 */
[----:B------:R-:W-:Y:S01]  /*1e80*/  QGMMA.64x64x32.F32.E4M3.E4M3 R24, gdesc[UR8], RZ, !UPT, gsb0 ;  /* 0x00e00000081879f3 */ /* 0x000fe2000c0008ff */
[----:B------:R-:W-:Y:S01]  /*1e90*/  UIADD3 UR8, UR8, 0x2, URZ ;  /* 0x0000000208087890 */ /* 0x000fe2000fffe03f */
[----:B------:R-:W-:Y:S01]  /*1ea0*/  CS2R R86, SRZ ;  /* 0x0000000000567805 */ /* 0x000fe2000001ff00 */
[----:B------:R-:W-:Y:S01]  /*1eb0*/  UIADD3 UR10, UR10, 0x2, URZ ;  /* 0x000000020a0a7890 */ /* 0x000fe2000fffe03f */
[----:B------:R-:W-:Y:S01]  /*1ec0*/  CS2R R88, SRZ ;  /* 0x0000000000587805 */ /* 0x000fe2000001ff00 */
[----:B------:R-:W-:Y:S01]  /*1ed0*/  UMOV UR9, 0x80000020 ;  /* 0x8000002000097882 */ /* 0x000fe20000000000 */
[----:B------:R-:W-:Y:S01]  /*1ee0*/  UMOV UR11, 0x80000020 ;  /* 0x80000020000b7882 */ /* 0x000fe20000000000 */
[----:B------:R-:W-:Y:S01]  /*1ef0*/  USEL UR5, URZ, 0x1, UP0 ;  /* 0x000000013f057887 */ /* 0x000fe20008000000 */
[----:B------:R-:W-:-:S02]  /*1f00*/  CS2R R90, SRZ ;  /* 0x00000000005a7805 */ /* 0x000fc4000001ff00 */
[----:B------:R-:W-:Y:S01]  /*1f10*/  CS2R R92, SRZ ;  /* 0x00000000005c7805 */ /* 0x000fe2000001ff00 */
[----:B------:R-:W-:Y:S02]  /*1f20*/  IMAD.MOV.U32 R94, RZ, RZ, RZ ;  /* 0x000000ffff5e7224 */ /* 0x000fe400078e00ff */
[----:B------:R-:W-:Y:S01]  /*1f30*/  IMAD.MOV.U32 R96, RZ, RZ, RZ ;  /* 0x000000ffff607224 */ /* 0x000fe200078e00ff */
[----:B------:R-:W-:Y:S01]  /*1f40*/  ISETP.NE.AND P0, PT, RZ, UR5, PT ;  /* 0x00000005ff007c0c */ /* 0x000fe2000bf05270 */
[----:B------:R-:W-:Y:S02]  /*1f50*/  WARPGROUP.DEPBAR.LE gsb0, 0x0 ;  /* 0x00008000000079c5 */ /* 0x000fe40000010000 */
[----:B------:R-:W-:-:S06]  /*1f60*/  WARPGROUP.ARRIVE ;  /* 0x00000000000079c5 */ /* 0x000fcc0000000000 */
[----:B------:R-:W-:Y:S03]  /*1f70*/  QGMMA.64x64x32.F32.E4M3.E4M3 R24, gdesc[UR8], R24, gsb0 ;  /* 0x00e00000081879f3 */ /* 0x000fe60008000818 */
[----:B------:R-:W-:Y:S02]  /*1f80*/  WARPGROUP.DEPBAR.LE gsb0, 0x0 ;  /* 0x00008000000079c5 */ /* 0x000fe40000010000 */
[----:B------:R-:W-:Y:S05]  /*1f90*/  @!P0 BRA `(.L_x_26) ;  /* 0x0000000000848947 */ /* 0x000fea0003800000 */
[----:B------:R-:W-:Y:S01]  /*1fa0*/  FADD R93, RZ, R24 ;  /* 0x00000018ff5d7221 */ /* 0x000fe20000000000 */
[----:B------:R-:W-:-:S01]  /*1fb0*/  FADD R96, RZ, R25 ;  /* 0x00000019ff607221 */ /* 0x000fc20000000000 */
        /* <DEDUP_REMOVED lines=30> */
[----:B------:R-:W-:-:S06]  /*21a0*/  UMOV UR6, URZ ;  /* 0x0000003f00067c82 */ /* 0x000fcc0008000000 */
.L_x_26:
[----:B------:R-:W-:-:S04]  /*21b0*/  UIADD3 UR13, UR4, 0x1, URZ ;  /* 0x00000001040d7890 */ /* 0x000fc8000fffe03f */
[----:B------:R-:W-:-:S04]  /*21c0*/  UISETP.NE.AND UP0, UPT, UR13, 0x11, UPT ;  /* 0x000000110d00788c */ /* 0x000fc8000bf05270 */
[----:B------:R-:W-:Y:S02]  /*21d0*/  USEL UR7, URZ, 0x1, UP0 ;  /* 0x000000013f077887 */ /* 0x000fe40008000000 */
[----:B------:R-:W-:Y:S02]  /*21e0*/  USEL UR13, UR13, URZ, UP0 ;  /* 0x0000003f0d0d7287 */ /* 0x000fe40008000000 */
[----:B------:R-:W-:-:S06]  /*21f0*/  ULOP3.LUT UR7, UR48, UR7, URZ, 0x3c, !UPT ;  /* 0x0000000730077292 */ /* 0x000fcc000f8e3c3f */
[----:B------:R-:W-:Y:S01]  /*2200*/  IMAD.U32 R7, RZ, RZ, UR7 ;  /* 0x00000007ff077e24 */ /* 0x000fe2000f8e00ff */
[----:B------:R-:W-:-:S06]  /*2210*/  UMOV UR7, 0x1 ;  /* 0x0000000100077882 */ /* 0x000fcc0000000000 */
.L_x_21:
[----:B------:R-:W-:-:S04]  /*2220*/  UISETP.LT.AND UP0, UPT, UR50, 0x1, UPT ;  /* 0x000000013200788c */ /* 0x000fc8000bf01270 */
[----:B------:R-:W-:-:S04]  /*2230*/  USEL UR8, UR50, 0x1, UP0 ;  /* 0x0000000132087887 */ /* 0x000fc80008000000 */
[----:B------:R-:W-:-:S04]  /*2240*/  UIADD3 UR8, UR50, -UR8, URZ ;  /* 0x8000000832087290 */ /* 0x000fc8000fffe03f */
[----:B------:R-:W-:-:S06]  /*2250*/  UISETP.GE.AND UP0, UPT, UR8, 0x1, UPT ;  /* 0x000000010800788c */ /* 0x000fcc000bf06270 */
[----:B------:R-:W-:-:S13]  /*2260*/  PLOP3.LUT P0, PT, PT, PT, UP0, 0x80, 0x0 ;  /* 0x000000000000781c */ /* 0x000fda0003f0f008 */
[----:B------:R-:W-:Y:S05]  /*2270*/  @!P0 BRA `(.L_x_27) ;  /* 0x0000000400808947 */ /* 0x000fea0003800000 */
[----:B-12---:R-:W-:Y:S01]  /*2280*/  IMAD.U32 R0, RZ, RZ, UR8 ;  /* 0x00000008ff007e24 */ /* 0x006fe2000f8e00ff */
[----:B------:R-:W-:Y:S01]  /*2290*/  ULDC UR14, c[0x0][0x50c] ;  /* 0x00014300000e7ab9 */ /* 0x000fe20000000800 */
[----:B------:R-:W-:-:S07]  /*22a0*/  IMAD.U32 R4, RZ, RZ, UR4 ;  /* 0x00000004ff047e24 */ /* 0x000fce000f8e00ff */
.L_x_35:
[----:B------:R-:W-:-:S13]  /*22b0*/  ISETP.NE.AND P1, PT, R95, 0x3, PT ;  /* 0x000000035f00780c */ /* 0x000fda0003f25270 */
[----:B------:R-:W-:Y:S05]  /*22c0*/  @!P1 BRA `(.L_x_28) ;  /* 0x0000000000049947 */ /* 0x000fea0003800000 */
[----:B------:R-:W-:Y:S01]  /*22d0*/  BPT.TRAP 0x1 ;  /* 0x000000040000795c */ /* 0x000fe20000300000 */
.L_x_28:
[----:B------:R-:W-:Y:S01]  /*22e0*/  ULEA UR8, UR13, UR49, 0x3 ;  /* 0x000000310d087291 */ /* 0x000fe2000f8e183f */
[----:B------:R-:W-:-:S08]  /*22f0*/  SHF.L.U32 R5, R7, 0x1f, RZ ;  /* 0x0000001f07057819 */ /* 0x000fd000000006ff */
[----:B------:R1:W2:Y:S01]  /*2300*/  SYNCS.PHASECHK.TRANS64.TRYWAIT P0, [UR8], R5 ;  /* 0x00000005ff0075a7 */ /* 0x0002a20008000148 */
[----:B------:R-:W-:Y:S05]  /*2310*/  @!P1 BRA `(.L_x_29) ;  /* 0x0000000000049947 */ /* 0x000fea0003800000 */
[----:B------:R-:W-:Y:S01]  /*2320*/  BPT.TRAP 0x1 ;  /* 0x000000040000795c */ /* 0x000fe20000300000 */
.L_x_29:
[----:B--2---:R-:W-:Y:S05]  /*2330*/  @P0 BRA `(.L_x_30) ;  /* 0x0000000000080947 */ /* 0x004fea0003800000 */
[----:B------:R-:W2:Y:S02]  /*2340*/  SYNCS.PHASECHK.TRANS64.TRYWAIT P0, [UR8], R5 ;  /* 0x00000005ff0075a7 */ /* 0x000ea40008000148 */
[----:B--2---:R-:W-:Y:S05]  /*2350*/  @!P0 BRA `(.L_x_31) ;  /* 0x0000005400488947 */ /* 0x004fea0003800000 */
.L_x_30:
[----:B------:R-:W-:Y:S01]  /*2360*/  UIADD3 UR8, UR49, 0x26300, URZ ;  /* 0x0002630031087890 */ /* 0x000fe2000fffe03f */
[----:B------:R-:W-:Y:S01]  /*2370*/  WARPGROUP.ARRIVE ;  /* 0x00000000000079c5 */ /* 0x000fe20000000000 */
[----:B------:R-:W-:Y:S02]  /*2380*/  UISETP.NE.AND UP0, UPT, UR5, URZ, UPT ;  /* 0x0000003f0500728c */ /* 0x000fe4000bf05270 */
[----:B------:R-:W-:Y:S02]  /*2390*/  USHF.R.U32.HI UR8, URZ, 0x4, UR8 ;  /* 0x000000043f087899 */ /* 0x000fe40008011608 */
[----:B------:R-:W-:Y:S02]  /*23a0*/  USEL UR7, UR7, URZ, !UP0 ;  /* 0x0000003f07077287 */ /* 0x000fe4000c000000 */
[----:B------:R-:W-:Y:S02]  /*23b0*/  ULOP3.LUT UR5, UR8, 0x3fff, URZ, 0xc0, !UPT ;  /* 0x00003fff08057892 */ /* 0x000fe4000f8ec03f */
[----:B------:R-:W-:-:S02]  /*23c0*/  ULOP3.LUT UR8, UR12, 0x10000, URZ, 0xfc, !UPT ;  /* 0x000100000c087892 */ /* 0x000fc4000f8efc3f */
[----:B------:R-:W-:Y:S02]  /*23d0*/  ULOP3.LUT UR5, UR5, 0x10000, URZ, 0xfc, !UPT ;  /* 0x0001000005057892 */ /* 0x000fe4000f8efc3f */
[----:B------:R-:W-:Y:S02]  /*23e0*/  UISETP.NE.U32.AND UP0, UPT, UR7, URZ, UPT ;  /* 0x0000003f0700728c */ /* 0x000fe4000bf05070 */
[----:B------:R-:W-:Y:S02]  /*23f0*/  ULEA UR8, UR13, UR8, 0x9 ;  /* 0x000000080d087291 */ /* 0x000fe4000f8e483f */
[----:B------:R-:W-:Y:S01]  /*2400*/  ULEA UR10, UR13, UR5, 0x8 ;  /* 0x000000050d0a7291 */ /* 0x000fe2000f8e403f */
[----:B------:R-:W-:Y:S01]  /*2410*/  UMOV UR9, 0x80000020 ;  /* 0x8000002000097882 */ /* 0x000fe20000000000 */
[----:B------:R-:W-:Y:S01]  /*2420*/  UMOV UR11, 0x80000020 ;  /* 0x80000020000b7882 */ /* 0x000fe20000000000 */
[----:B------:R-:W-:-:S06]  /*2430*/  UIADD3 UR6, UR6, 0x2, URZ ;  /* 0x0000000206067890 */ /* 0x000fcc000fffe03f */
[----:B------:R-:W-:Y:S01]  /*2440*/  QGMMA.64x64x32.F32.E4M3.E4M3 R24, gdesc[UR8], R24, UP0, gsb0 ;  /* 0x00e00000081879f3 */ /* 0x000fe2000b800818 */
[----:B------:R-:W-:Y:S02]  /*2450*/  UIADD3 UR8, UR8, 0x2, URZ ;  /* 0x0000000208087890 */ /* 0x000fe4000fffe03f */
[----:B------:R-:W-:Y:S01]  /*2460*/  UIADD3 UR10, UR10, 0x2, URZ ;  /* 0x000000020a0a7890 */ /* 0x000fe2000fffe03f */
[----:B------:R-:W-:Y:S01]  /*2470*/  UMOV UR9, 0x80000020 ;  /* 0x8000002000097882 */ /* 0x000fe20000000000 */
[----:B------:R-:W-:Y:S01]  /*2480*/  UMOV UR11, 0x80000020 ;  /* 0x80000020000b7882 */ /* 0x000fe20000000000 */
[----:B------:R-:W-:-:S04]  /*2490*/  UISETP.NE.AND UP0, UPT, UR6, UR14, UPT ;  /* 0x0000000e0600728c */ /* 0x000fc8000bf05270 */
[----:B------:R-:W-:-:S06]  /*24a0*/  USEL UR5, URZ, 0x1, UP0 ;  /* 0x000000013f057887 */ /* 0x000fcc0008000000 */
[----:B------:R-:W-:Y:S01]  /*24b0*/  ISETP.NE.AND P0, PT, RZ, UR5, PT ;  /* 0x00000005ff007c0c */ /* 0x000fe2000bf05270 */
[----:B------:R-:W-:Y:S02]  /*24c0*/  WARPGROUP.DEPBAR.LE gsb0, 0x0 ;  /* 0x00008000000079c5 */ /* 0x000fe40000010000 */
[----:B------:R-:W-:-:S06]  /*24d0*/  WARPGROUP.ARRIVE ;  /* 0x00000000000079c5 */ /* 0x000fcc0000000000 */
[----:B------:R-:W-:Y:S03]  /*24e0*/  QGMMA.64x64x32.F32.E4M3.E4M3 R24, gdesc[UR8], R24, gsb0 ;  /* 0x00e00000081879f3 */ /* 0x000fe60008000818 */
[----:B------:R-:W-:Y:S02]  /*24f0*/  WARPGROUP.DEPBAR.LE gsb0, 0x0 ;  /* 0x00008000000079c5 */ /* 0x000fe40000010000 */
[----:B------:R-:W-:Y:S05]  /*2500*/  @!P0 BRA `(.L_x_32) ;  /* 0x0000000000848947 */ /* 0x000fea0003800000 */
[----:B------:R-:W-:Y:S01]  /*2510*/  FADD R93, R24, R93 ;  /* 0x0000005d185d7221 */ /* 0x000fe20000000000 */
[----:B------:R-:W-:-:S01]  /*2520*/  FADD R96, R25, R96 ;  /* 0x0000006019607221 */ /* 0x000fc20000000000 */
        /* <DEDUP_REMOVED lines=30> */
[----:B------:R-:W-:-:S06]  /*2710*/  UMOV UR6, URZ ;  /* 0x0000003f00067c82 */ /* 0x000fcc0008000000 */
.L_x_32:
[----:B------:R-:W-:Y:S05]  /*2720*/  @!P1 BRA `(.L_x_33) ;  /* 0x0000000000049947 */ /* 0x000fea0003800000 */
[----:B------:R-:W-:Y:S01]  /*2730*/  BPT.TRAP 0x1 ;  /* 0x000000040000795c */ /* 0x000fe20000300000 */
.L_x_33:
[----:B------:R-:W-:-:S13]  /*2740*/  ISETP.NE.AND P0, PT, R23, RZ, PT ;  /* 0x000000ff1700720c */ /* 0x000fda0003f05270 */
[----:B-12---:R-:W-:-:S05]  /*2750*/  @P0 LEA R5, R4, UR49, 0x3 ;  /* 0x0000003104050c11 */ /* 0x006fca000f8e18ff */
[----:B------:R-:W-:-:S05]  /*2760*/  @P0 VIADD R5, R5, 0x88 ;  /* 0x0000008805050836 */ /* 0x000fca0000000000 */
[----:B------:R-:W-:-:S04]  /*2770*/  @P0 PRMT R5, R22, 0x654, R5 ;  /* 0x0000065416050816 */ /* 0x000fc80000000005 */
[----:B------:R1:W-:Y:S01]  /*2780*/  @P0 SYNCS.ARRIVE.TRANS64.RED.A1T0 RZ, [R5+URZ], RZ ;  /* 0x000000ff05ff09a7 */ /* 0x0003e2000810043f */
[----:B------:R-:W-:-:S13]  /*2790*/  ISETP.GT.U32.AND P0, PT, R19, 0x1, PT ;  /* 0x000000011300780c */ /* 0x000fda0003f04070 */
[----:B-1----:R-:W-:Y:S05]  /*27a0*/  @P0 BRA `(.L_x_34) ;  /* 0x0000000000040947 */ /* 0x002fea0003800000 */
[----:B------:R-:W-:Y:S01]  /*27b0*/  BPT.TRAP 0x1 ;  /* 0x000000040000795c */ /* 0x000fe20000300000 */
.L_x_34:
[----:B------:R-:W-:Y:S01]  /*27c0*/  UIADD3 UR13, UR13, 0x1, URZ ;  /* 0x000000010d0d7890 */ /* 0x000fe2000fffe03f */
[----:B------:R-:W-:Y:S01]  /*27d0*/  ISETP.GT.AND P1, PT, R0, 0x1, PT ;  /* 0x000000010000780c */ /* 0x000fe20003f24270 */
[----:B------:R-:W-:Y:S02]  /*27e0*/  VIADD R4, R4, 0x1 ;  /* 0x0000000104047836 */ /* 0x000fe40000000000 */
[----:B------:R-:W-:Y:S01]  /*27f0*/  UISETP.NE.AND UP0, UPT, UR13, 0x11, UPT ;  /* 0x000000110d00788c */ /* 0x000fe2000bf05270 */
[----:B------:R-:W-:Y:S02]  /*2800*/  VIADD R0, R0, 0xffffffff ;  /* 0xffffffff00007836 */ /* 0x000fe40000000000 */
[C---:B------:R-:W-:Y:S01]  /*2810*/  ISETP.NE.AND P0, PT, R4.reuse, 0x11, PT ;  /* 0x000000110400780c */ /* 0x040fe20003f05270 */
[----:B------:R-:W-:Y:S02]  /*2820*/  USEL UR7, URZ, 0x1, UP0 ;  /* 0x000000013f077887 */ /* 0x000fe40008000000 */
[----:B------:R-:W-:Y:S01]  /*2830*/  USEL UR13, UR13, URZ, UP0 ;  /* 0x0000003f0d0d7287 */ /* 0x000fe20008000000 */
[----:B------:R-:W-:-:S03]  /*2840*/  SEL R4, R4, RZ, P0 ;  /* 0x000000ff04047207 */ /* 0x000fc60000000000 */
[----:B------:R-:W-:Y:S01]  /*2850*/  LOP3.LUT R7, R7, UR7, RZ, 0x3c, !PT ;  /* 0x0000000707077c12 */ /* 0x000fe2000f8e3cff */
[----:B------:R-:W-:Y:S01]  /*2860*/  UMOV UR7, 0x1 ;  /* 0x0000000100077882 */ /* 0x000fe20000000000 */
[----:B------:R-:W-:Y:S06]  /*2870*/  @P1 BRA `(.L_x_35) ;  /* 0xfffffff8008c1947 */ /* 0x000fec000383ffff */
.L_x_27:
[----:B------:R-:W-:Y:S01]  /*2880*/  UISETP.NE.AND UP0, UPT, UR6, URZ, UPT ;  /* 0x0000003f0600728c */ /* 0x000fe2000bf05270 */
[----:B-12---:R-:W1:Y:S03]  /*2890*/  LDC R0, c[0x0][0x28c] ;  /* 0x0000a300ff007b82 */ /* 0x006e660000000800 */
[----:B------:R-:W-:-:S06]  /*28a0*/  USEL UR5, URZ, 0x1, !UP0 ;  /* 0x000000013f057887 */ /* 0x000fcc000c000000 */
[----:B------:R-:W-:Y:S02]  /*28b0*/  ISETP.NE.AND P0, PT, RZ, UR5, PT ;  /* 0x00000005ff007c0c */ /* 0x000fe4000bf05270 */
[----:B-1----:R-:W-:-:S11]  /*28c0*/  ISETP.GE.AND P1, PT, R0, 0x1, PT ;  /* 0x000000010000780c */ /* 0x002fd60003f26270 */
[----:B------:R-:W-:Y:S05]  /*28d0*/  @!P0 BRA `(.L_x_36) ;  /* 0x0000000000808947 */ /* 0x000fea0003800000 */
[----:B------:R-:W-:Y:S01]  /*28e0*/  FADD R93, R24, R93 ;  /* 0x0000005d185d7221 */ /* 0x000fe20000000000 */
        /* <DEDUP_REMOVED lines=30> */
[----:B------:R-:W-:-:S07]  /*2ad0*/  FADD R68, R68, R55 ;  /* 0x0000003744447221 */ /* 0x000fce0000000000 */
.L_x_36:
[----:B------:R-:W-:Y:S05]  /*2ae0*/  @!P1 BRA `(.L_x_37) ;  /* 0x0000000000549947 */ /* 0x000fea0003800000 */
[----:B------:R-:W-:-:S13]  /*2af0*/  ISETP.NE.AND P0, PT, R95, 0x3, PT ;  /* 0x000000035f00780c */ /* 0x000fda0003f05270 */
[----:B------:R-:W-:Y:S05]  /*2b00*/  @!P0 BRA `(.L_x_38) ;  /* 0x0000000000048947 */ /* 0x000fea0003800000 */
[----:B------:R-:W-:Y:S01]  /*2b10*/  BPT.TRAP 0x1 ;  /* 0x000000040000795c */ /* 0x000fe20000300000 */
.L_x_38:
[----:B------:R-:W-:Y:S01]  /*2b20*/  ISETP.NE.AND P0, PT, R23, RZ, PT ;  /* 0x000000ff1700720c */ /* 0x000fe20003f05270 */
[----:B------:R-:W-:Y:S01]  /*2b30*/  BSSY B0, `(.L_x_39) ;  /* 0x000000e000007945 */ /* 0x000fe20003800000 */
[----:B------:R-:W-:-:S11]  /*2b40*/  ISETP.GT.U32.AND P1, PT, R19, 0x1, PT ;  /* 0x000000011300780c */ /* 0x000fd60003f24070 */
[----:B------:R-:W-:Y:S05]  /*2b50*/  @!P0 BRA `(.L_x_40) ;  /* 0x00000000002c8947 */ /* 0x000fea0003800000 */
[----:B------:R-:W-:-:S04]  /*2b60*/  UISETP.LT.AND UP0, UPT, UR50, 0x1, UPT ;  /* 0x000000013200788c */ /* 0x000fc8000bf01270 */
[----:B------:R-:W-:-:S04]  /*2b70*/  USEL UR5, UR50, 0x1, UP0 ;  /* 0x0000000132057887 */ /* 0x000fc80008000000 */
[----:B------:R-:W-:-:S04]  /*2b80*/  UIADD3 UR5, UR4, UR50, -UR5 ;  /* 0x0000003204057290 */ /* 0x000fc8000fffe805 */
[----:B------:R-:W-:-:S04]  /*2b90*/  UIMAD.WIDE.U32 UR6, UR5, -0xf0f0f0f, URZ ;  /* 0xf0f0f0f1050678a5 */ /* 0x000fc8000f8e003f */
[----:B------:R-:W-:-:S04]  /*2ba0*/  USHF.R.U32.HI UR6, URZ, 0x4, UR7 ;  /* 0x000000043f067899 */ /* 0x000fc80008011607 */
[----:B------:R-:W-:-:S04]  /*2bb0*/  UIMAD UR5, UR6, -0x11, UR5 ;  /* 0xffffffef060578a4 */ /* 0x000fc8000f8e0205 */
[----:B------:R-:W-:-:S04]  /*2bc0*/  ULEA UR5, UR5, UR49, 0x3 ;  /* 0x0000003105057291 */ /* 0x000fc8000f8e183f */
[----:B------:R-:W-:-:S06]  /*2bd0*/  UIADD3 UR5, UR5, 0x88, URZ ;  /* 0x0000008805057890 */ /* 0x000fcc000fffe03f */
[----:B------:R-:W-:-:S05]  /*2be0*/  IMAD.U32 R5, RZ, RZ, UR5 ;  /* 0x00000005ff057e24 */ /* 0x000fca000f8e00ff */
[----:B------:R-:W-:-:S04]  /*2bf0*/  PRMT R0, R22, 0x654, R5 ;  /* 0x0000065416007816 */ /* 0x000fc80000000005 */
[----:B------:R1:W-:Y:S03]  /*2c00*/  SYNCS.ARRIVE.TRANS64.RED.A1T0 RZ, [R0+URZ], RZ ;  /* 0x000000ff00ff79a7 */ /* 0x0003e6000810043f */
.L_x_40:
[----:B------:R-:W-:Y:S05]  /*2c10*/  BSYNC B0 ;  /* 0x0000000000007941 */ /* 0x000fea0003800000 */
.L_x_39:
[----:B------:R-:W-:Y:S05]  /*2c20*/  @P1 BRA `(.L_x_37) ;  /* 0x0000000000041947 */ /* 0x000fea0003800000 */
[----:B------:R-:W-:Y:S01]  /*2c30*/  BPT.TRAP 0x1 ;  /* 0x000000040000795c */ /* 0x000fe20000300000 */
.L_x_37:
[----:B------:R-:W-:Y:S01]  /*2c40*/  UIADD3 UR6, UR49, 0x200, URZ ;  /* 0x0000020031067890 */ /* 0x000fe2000fffe03f */
[----:B------:R-:W-:Y:S01]  /*2c50*/  R2UR UR46, R3 ;  /* 0x00000000032e72ca */ /* 0x000fe200000e0000 */
[----:B------:R-:W-:Y:S01]  /*2c60*/  UIADD3 UR51, UR50, UR4, URZ ;  /* 0x0000000432337290 */ /* 0x000fe2000fffe03f */
[----:B------:R-:W-:Y:S01]  /*2c70*/  R2UR UR45, R8 ;  /* 0x00000000082d72ca */ /* 0x000fe200000e0000 */
[----:B------:R-:W-:Y:S02]  /*2c80*/  UISETP.GE.U32.AND UP1, UPT, UR50, 0x11, UPT ;  /* 0x000000113200788c */ /* 0x000fe4000bf26070 */
[----:B------:R-:W-:Y:S02]  /*2c90*/  ULOP3.LUT UP2, URZ, UR6, 0x9f, URZ, 0xc0, !UPT ;  /* 0x0000009f063f7892 */ /* 0x000fe4000f84c03f */
[----:B------:R-:W-:-:S04]  /*2ca0*/  UISETP.GT.U32.AND UP0, UPT, UR51, 0x10, UPT ;  /* 0x000000103300788c */ /* 0x000fc8000bf04070 */
[----:B------:R-:W-:Y:S01]  /*2cb0*/  UISETP.LT.U32.AND UP0, UPT, UR50, 0x11, UP0 ;  /* 0x000000113200788c */ /* 0x000fe20008701070 */
[----:B------:R-:W-:Y:S01]  /*2cc0*/  PLOP3.LUT P0, PT, PT, PT, UP2, 0x80, 0x0 ;  /* 0x000000000000781c */ /* 0x000fe20003f0f028 */
[----:B------:R-:W-:Y:S02]  /*2cd0*/  USHF.L.U32 UR46, UR46, 0x7, URZ ;  /* 0x000000072e2e7899 */ /* 0x000fe4000800063f */
[----:B------:R-:W-:Y:S02]  /*2ce0*/  @UP1 UIMAD.WIDE.U32 UR4, UR51, -0xf0f0f0f, URZ ;  /* 0xf0f0f0f1330418a5 */ /* 0x000fe4000f8e003f */
[----:B------:R-:W-:Y:S02]  /*2cf0*/  USEL UR6, URZ, 0x1, !UP0 ;  /* 0x000000013f067887 */ /* 0x000fe4000c000000 */
[----:B------:R-:W-:Y:S02]  /*2d00*/  @UP1 USHF.R.U32.HI UR4, URZ, 0x4, UR5 ;  /* 0x000000043f041899 */ /* 0x000fe40008011605 */
[----:B------:R-:W-:-:S02]  /*2d10*/  ULOP3.LUT UR48, UR48, UR6, URZ, 0x3c, !UPT ;  /* 0x0000000630307292 */ /* 0x000fc4000f8e3c3f */
[----:B------:R-:W-:Y:S02]  /*2d20*/  USHF.L.U32 UR45, UR45, 0x6, URZ ;  /* 0x000000062d2d7899 */ /* 0x000fe4000800063f */
[----:B------:R-:W-:Y:S01]  /*2d30*/  @UP1 ULOP3.LUT UR48, UR48, 0x1, UR4, 0x78, !UPT ;  /* 0x0000000130301892 */ /* 0x000fe2000f8e7804 */
[----:B------:R-:W-:Y:S11]  /*2d40*/  @!P0 BRA `(.L_x_41) ;  /* 0x0000000000408947 */ /* 0x000ff60003800000 */
[----:B-1----:R-:W-:Y:S01]  /*2d50*/  MOV R0, 0x0 ;  /* 0x0000000000007802 */ /* 0x002fe20000000f00 */
[----:B------:R-:W-:Y:S01]  /*2d60*/  ULDC.64 UR4, c[0x4][0x68] ;  /* 0x01001a0000047ab9 */ /* 0x000fe20000000a00 */
[----:B------:R-:W-:Y:S01]  /*2d70*/  ULDC.64 UR6, c[0x4][0x8] ;  /* 0x0100020000067ab9 */ /* 0x000fe20000000a00 */
[----:B------:R-:W-:Y:S01]  /*2d80*/  IMAD.U32 R4, RZ, RZ, UR4 ;  /* 0x00000004ff047e24 */ /* 0x000fe2000f8e00ff */
[----:B------:R1:W2:Y:S01]  /*2d90*/  LDC.64 R14, c[0x4][R0] ;  /* 0x01000000000e7b82 */ /* 0x0002a20000000a00 */
[----:B------:R-:W-:Y:S01]  /*2da0*/  IMAD.U32 R5, RZ, RZ, UR5 ;  /* 0x00000005ff057e24 */ /* 0x000fe2000f8e00ff */
[----:B------:R-:W-:Y:S01]  /*2db0*/  ULDC.64 UR4, c[0x4][0x70] ;  /* 0x01001c0000047ab9 */ /* 0x000fe20000000a00 */
[----:B------:R-:W-:Y:S02]  /*2dc0*/  IMAD.U32 R10, RZ, RZ, UR6 ;  /* 0x00000006ff0a7e24 */ /* 0x000fe4000f8e00ff */
[----:B------:R-:W-:Y:S02]  /*2dd0*/  IMAD.U32 R6, RZ, RZ, UR4 ;  /* 0x00000004ff067e24 */ /* 0x000fe4000f8e00ff */
[----:B------:R-:W-:-:S02]  /*2de0*/  IMAD.U32 R7, RZ, RZ, UR5 ;  /* 0x00000005ff077e24 */ /* 0x000fc4000f8e00ff */
[----:B------:R-:W-:Y:S02]  /*2df0*/  IMAD.U32 R11, RZ, RZ, UR7 ;  /* 0x00000007ff0b7e24 */ /* 0x000fe4000f8e00ff */
[----:B------:R-:W-:Y:S02]  /*2e00*/  IMAD.MOV.U32 R8, RZ, RZ, 0x70 ;  /* 0x00000070ff087424 */ /* 0x000fe400078e00ff */
[----:B------:R-:W-:Y:S02]  /*2e10*/  IMAD.MOV.U32 R12, RZ, RZ, 0x1 ;  /* 0x00000001ff0c7424 */ /* 0x000fe400078e00ff */
[----:B-1----:R-:W-:-:S07]  /*2e20*/  IMAD.MOV.U32 R13, RZ, RZ, RZ ;  /* 0x000000ffff0d7224 */ /* 0x002fce00078e00ff */
[----:B------:R-:W-:-:S07]  /*2e30*/  LEPC R20, `(.L_x_41) ;  /* 0x000000001014794e */ /* 0x000fce0000000000 */
[----:B--2--5:R-:W-:Y:S05]  /*2e40*/  CALL.ABS.NOINC R14 ;  /* 0x000000000e007343 */ /* 0x024fea0003c00000 */
.L_x_41:
[----:B------:R-:W-:-:S04]  /*2e50*/  UIADD3 UR4, UR49, 0x2200, URZ ;  /* 0x0000220031047890 */ /* 0x000fc8000fffe03f */
[----:B------:R-:W-:-:S06]  /*2e60*/  ULOP3.LUT UP0, URZ, UR4, 0x9f, URZ, 0xc0, !UPT ;  /* 0x0000009f043f7892 */ /* 0x000fcc000f80c03f */
[----:B------:R-:W-:-:S13]  /*2e70*/  PLOP3.LUT P0, PT, PT, PT, UP0, 0x80, 0x0 ;  /* 0x000000000000781c */ /* 0x000fda0003f0f008 */
[----:B------:R-:W-:Y:S05]  /*2e80*/  @!P0 BRA `(.L_x_42) ;  /* 0x0000000000408947 */ /* 0x000fea0003800000 */
        /* <DEDUP_REMOVED lines=16> */
.L_x_42:
[----:B------:R-:W2:Y:S02]  /*2f90*/  LDC.64 R8, c[0x0][0x590] ;  /* 0x00016400ff087b82 */ /* 0x000ea40000000a00 */
[----:B--2---:R-:W-:-:S04]  /*2fa0*/  ISETP.NE.U32.AND P0, PT, R8, RZ, PT ;  /* 0x000000ff0800720c */ /* 0x004fc80003f05070 */
[----:B------:R-:W-:-:S13]  /*2fb0*/  ISETP.NE.AND.EX P0, PT, R9, RZ, PT, P0 ;  /* 0x000000ff0900720c */ /* 0x000fda0003f05300 */
[----:B------:R-:W-:Y:S05]  /*2fc0*/  @!P0 BRA `(.L_x_43) ;  /* 0x0000000000348947 */ /* 0x000fea0003800000 */
[----:B------:R-:W-:Y:S02]  /*2fd0*/  ULDC.64 UR4, c[0x0][0x588] ;  /* 0x0001620000047ab9 */ /* 0x000fe40000000a00 */
[----:B------:R-:W-:-:S04]  /*2fe0*/  ISETP.NE.U32.AND P1, PT, RZ, UR4, PT ;  /* 0x00000004ff007c0c */ /* 0x000fc8000bf25070 */
[----:B------:R-:W-:-:S13]  /*2ff0*/  ISETP.NE.AND.EX P1, PT, RZ, UR5, PT, P1 ;  /* 0x00000005ff007c0c */ /* 0x000fda000bf25310 */
[----:B------:R-:W-:Y:S05]  /*3000*/  @!P1 BRA `(.L_x_44) ;  /* 0x0000000000189947 */ /* 0x000fea0003800000 */
[----:B------:R-:W2:Y:S01]  /*3010*/  LDC.64 R4, c[0x0][0x588] ;  /* 0x00016200ff047b82 */ /* 0x000ea20000000a00 */
[----:B------:R-:W-:-:S04]  /*3020*/  IMAD R3, R8, UR47, RZ ;  /* 0x0000002f08037c24 */ /* 0x000fc8000f8e02ff */
[----:B--2---:R-:W-:-:S05]  /*3030*/  IMAD.WIDE R4, R3, 0x4, R4 ;  /* 0x0000000403047825 */ /* 0x004fca00078e0204 */
[----:B-----5:R2:W5:Y:S01]  /*3040*/  LDG.E R57, desc[UR38][R4.64] ;  /* 0x0000002604397981 */ /* 0x020562000c1e1900 */
[----:B------:R-:W-:Y:S01]  /*3050*/  IMAD.MOV.U32 R56, RZ, RZ, 0x1 ;  /* 0x00000001ff387424 */ /* 0x000fe200078e00ff */
[----:B------:R-:W-:Y:S06]  /*3060*/  BRA `(.L_x_43) ;  /* 0x00000000000c7947 */ /* 0x000fec0003800000 */
.L_x_44:
[----:B------:R-:W-:Y:S01]  /*3070*/  ULDC UR4, c[0x0][0x580] ;  /* 0x0001600000047ab9 */ /* 0x000fe20000000800 */
[----:B------:R-:W-:Y:S02]  /*3080*/  IMAD.MOV.U32 R56, RZ, RZ, 0x1 ;  /* 0x00000001ff387424 */ /* 0x000fe400078e00ff */
[----:B-----5:R-:W-:-:S07]  /*3090*/  IMAD.U32 R57, RZ, RZ, UR4 ;  /* 0x00000004ff397e24 */ /* 0x020fce000f8e00ff */
.L_x_43:
[----:B------:R-:W3:Y:S02]  /*30a0*/  LDC.64 R6, c[0x0][0x5b0] ;  /* 0x00016c00ff067b82 */ /* 0x000ee40000000a00 */
[----:B---3--:R-:W-:-:S04]  /*30b0*/  ISETP.NE.U32.AND P1, PT, R6, RZ, PT ;  /* 0x000000ff0600720c */ /* 0x008fc80003f25070 */
[----:B------:R-:W-:-:S13]  /*30c0*/  ISETP.NE.AND.EX P1, PT, R7, RZ, PT, P1 ;  /* 0x000000ff0700720c */ /* 0x000fda0003f25310 */
[----:B------:R-:W-:Y:S05]  /*30d0*/  @!P1 BRA `(.L_x_45) ;  /* 0x00000000002c9947 */ /* 0x000fea0003800000 */
[----:B------:R-:W-:Y:S02]  /*30e0*/  ULDC.64 UR4, c[0x0][0x5a8] ;  /* 0x00016a0000047ab9 */ /* 0x000fe40000000a00 */
[----:B------:R-:W-:-:S04]  /*30f0*/  ISETP.NE.U32.AND P1, PT, RZ, UR4, PT ;  /* 0x00000004ff007c0c */ /* 0x000fc8000bf25070 */
[----:B------:R-:W-:-:S13]  /*3100*/  ISETP.NE.AND.EX P1, PT, RZ, UR5, PT, P1 ;  /* 0x00000005ff007c0c */ /* 0x000fda000bf25310 */
[----:B------:R-:W-:Y:S05]  /*3110*/  @!P1 BRA `(.L_x_46) ;  /* 0x0000000000149947 */ /* 0x000fea0003800000 */
[----:B--2---:R-:W2:Y:S01]  /*3120*/  LDC.64 R4, c[0x0][0x5a8] ;  /* 0x00016a00ff047b82 */ /* 0x004ea20000000a00 */
[----:B------:R-:W-:-:S04]  /*3130*/  IMAD R3, R6, UR47, RZ ;  /* 0x0000002f06037c24 */ /* 0x000fc8000f8e02ff */
[----:B--2---:R-:W-:-:S05]  /*3140*/  IMAD.WIDE R4, R3, 0x4, R4 ;  /* 0x0000000403047825 */ /* 0x004fca00078e0204 */
[----:B-----5:R3:W5:Y:S01]  /*3150*/  LDG.E R58, desc[UR38][R4.64] ;  /* 0x00000026043a7981 */ /* 0x020762000c1e1900 */
[----:B------:R-:W-:Y:S05]  /*3160*/  BRA `(.L_x_45) ;  /* 0x0000000000087947 */ /* 0x000fea0003800000 */
.L_x_46:
[----:B------:R-:W-:Y:S02]  /*3170*/  ULDC UR4, c[0x0][0x5a0] ;  /* 0x0001680000047ab9 */ /* 0x000fe40000000800 */
[----:B-----5:R-:W-:-:S07]  /*3180*/  IMAD.U32 R58, RZ, RZ, UR4 ;  /* 0x00000004ff3a7e24 */ /* 0x020fce000f8e00ff */
.L_x_45:
[----:B------:R-:W-:Y:S01]  /*3190*/  ULDC.64 UR4, c[0x0][0x588] ;  /* 0x0001620000047ab9 */ /* 0x000fe20000000a00 */
[----:B------:R-:W-:Y:S01]  /*31a0*/  ISETP.NE.U32.AND P1, PT, R8, RZ, PT ;  /* 0x000000ff0800720c */ /* 0x000fe20003f25070 */
[----:B------:R-:W-:Y:S02]  /*31b0*/  UISETP.NE.U32.AND UP0, UPT, UR4, URZ, UPT ;  /* 0x0000003f0400728c */ /* 0x000fe4000bf05070 */
[----:B------:R-:W-:Y:S02]  /*31c0*/  ISETP.NE.U32.AND P4, PT, RZ, UR4, PT ;  /* 0x00000004ff007c0c */ /* 0x000fe4000bf85070 */
[----:B------:R-:W-:Y:S01]  /*31d0*/  ISETP.NE.AND.EX P1, PT, R9, RZ, PT, P1 ;  /* 0x000000ff0900720c */ /* 0x000fe20003f25310 */
[----:B------:R-:W-:Y:S02]  /*31e0*/  UISETP.NE.AND.EX UP0, UPT, UR5, URZ, UPT, UP0 ;  /* 0x0000003f0500728c */ /* 0x000fe4000bf05300 */
[----:B------:R-:W-:Y:S02]  /*31f0*/  ISETP.NE.AND.EX P4, PT, RZ, UR5, PT, P4 ;  /* 0x00000005ff007c0c */ /* 0x000fe4000bf85340 */
[----:B------:R-:W-:-:S02]  /*3200*/  PLOP3.LUT P3, PT, PT, PT, PT, 0x8, 0x0 ;  /* 0x000000000000781c */ /* 0x000fc40003f6e170 */
[----:B------:R-:W-:-:S04]  /*3210*/  PLOP3.LUT P2, PT, PT, PT, UP0, 0x80, 0x0 ;  /* 0x000000000000781c */ /* 0x000fc80003f4f008 */
[----:B------:R-:W-:-:S05]  /*3220*/  PLOP3.LUT P2, PT, P2, PT, PT, 0x8, 0x0 ;  /* 0x000000000000781c */ /* 0x000fca000174e170 */
[----:B------:R-:W-:Y:S08]  /*3230*/  @P4 BRA P1, `(.L_x_47) ;  /* 0x0000000000244947 */ /* 0x000ff00000800000 */
[----:B------:R-:W-:Y:S04]  /*3240*/  BSSY B0, `(.L_x_47) ;  /* 0x0000008000007945 */ /* 0x000fe80003800000 */
[----:B------:R-:W-:Y:S05]  /*3250*/  @!P0 BRA `(.L_x_48) ;  /* 0x0000000000148947 */ /* 0x000fea0003800000 */
[----:B------:R-:W-:Y:S02]  /*3260*/  LOP3.LUT P1, RZ, R56, 0xff, RZ, 0xc0, !PT ;  /* 0x000000ff38ff7812 */ /* 0x000fe4000782c0ff */
[----:B------:R-:W-:-:S11]  /*3270*/  PLOP3.LUT P3, PT, P2, PT, PT, 0x80, 0x0 ;  /* 0x000000000000781c */ /* 0x000fd6000176f070 */
[----:B------:R-:W-:Y:S05]  /*3280*/  @!P1 BRA `(.L_x_49) ;  /* 0x00000000000c9947 */ /* 0x000fea0003800000 */
[----:B-----5:R-:W-:Y:S01]  /*3290*/  FSETP.EQ.AND P3, PT, R57, RZ, PT ;  /* 0x000000ff3900720b */ /* 0x020fe20003f62000 */
[----:B------:R-:W-:-:S12]  /*32a0*/  BRA `(.L_x_49) ;  /* 0x0000000000047947 */ /* 0x000fd80003800000 */
.L_x_48:
[----:B-----5:R-:W-:-:S13]  /*32b0*/  FSETP.EQ.AND P3, PT, R57, RZ, PT ;  /* 0x000000ff3900720b */ /* 0x020fda0003f62000 */
.L_x_49:
[----:B------:R-:W-:Y:S05]  /*32c0*/  BSYNC B0 ;  /* 0x0000000000007941 */ /* 0x000fea0003800000 */
.L_x_47:
[----:B------:R-:W-:Y:S04]  /*32d0*/  BSSY B0, `(.L_x_50) ;  /* 0x0000007000007945 */ /* 0x000fe80003800000 */
[----:B------:R-:W-:Y:S05]  /*32e0*/  @!P0 BRA `(.L_x_51) ;  /* 0x0000000000108947 */ /* 0x000fea0003800000 */
[----:B------:R-:W-:-:S13]  /*32f0*/  LOP3.LUT P0, RZ, R56, 0xff, RZ, 0xc0, !PT ;  /* 0x000000ff38ff7812 */ /* 0x000fda000780c0ff */
[----:B------:R-:W-:Y:S05]  /*3300*/  @!P0 BRA `(.L_x_52) ;  /* 0x00000000000c8947 */ /* 0x000fea0003800000 */
[----:B-----5:R-:W-:Y:S01]  /*3310*/  FSETP.EQ.AND P2, PT, R57, RZ, PT ;  /* 0x000000ff3900720b */ /* 0x020fe20003f42000 */
[----:B------:R-:W-:-:S12]  /*3320*/  BRA `(.L_x_52) ;  /* 0x0000000000047947 */ /* 0x000fd80003800000 */
.L_x_51:
[----:B-----5:R-:W-:-:S13]  /*3330*/  FSETP.EQ.AND P2, PT, R57, RZ, PT ;  /* 0x000000ff3900720b */ /* 0x020fda0003f42000 */
.L_x_52:
[----:B------:R-:W-:Y:S05]  /*3340*/  BSYNC B0 ;  /* 0x0000000000007941 */ /* 0x000fea0003800000 */
.L_x_50:
[----:B------:R-:W-:Y:S01]  /*3350*/  BSSY B0, `(.L_x_53) ;  /* 0x0000038000007945 */ /* 0x000fe20003800000 */
[----:B-1----:R-:W-:Y:S01]  /*3360*/  IMAD.MOV.U32 R0, RZ, RZ, RZ ;  /* 0x000000ffff007224 */ /* 0x002fe200078e00ff */
[----:B--23--:R-:W-:Y:S01]  /*3370*/  CS2R R4, SRZ ;  /* 0x0000000000047805 */ /* 0x00cfe2000001ff00 */
[----:B------:R-:W-:Y:S01]  /*3380*/  IMAD.MOV.U32 R3, RZ, RZ, RZ ;  /* 0x000000ffff037224 */ /* 0x000fe200078e00ff */
[----:B------:R-:W-:Y:S06]  /*3390*/  @P3 BRA `(.L_x_54) ;  /* 0x0000000000cc3947 */ /* 0x000fec0003800000 */
[----:B------:R-:W-:-:S13]  /*33a0*/  ISETP.NE.AND P1, PT, R60, 0x3, PT ;  /* 0x000000033c00780c */ /* 0x000fda0003f25270 */
[----:B------:R-:W-:Y:S05]  /*33b0*/  @!P1 BRA `(.L_x_55) ;  /* 0x0000000000049947 */ /* 0x000fea0003800000 */
[----:B------:R-:W-:Y:S01]  /*33c0*/  BPT.TRAP 0x1 ;  /* 0x000000040000795c */ /* 0x000fe20000300000 */
.L_x_55:
[----:B------:R-:W-:Y:S01]  /*33d0*/  LEA R13, R64, UR49, 0x3 ;  /* 0x00000031400d7c11 */ /* 0x000fe2000f8e18ff */
[----:B------:R-:W-:Y:S01]  /*33e0*/  BSSY B1, `(.L_x_56) ;  /* 0x0000006000017945 */ /* 0x000fe20003800000 */
[----:B------:R-:W-:Y:S01]  /*33f0*/  SHF.L.U32 R4, R61, 0x1f, RZ ;  /* 0x0000001f3d047819 */ /* 0x000fe200000006ff */
[----:B------:R-:W-:Y:S02]  /*3400*/  IMAD.MOV.U32 R0, RZ, RZ, RZ ;  /* 0x000000ffff007224 */ /* 0x000fe400078e00ff */
[----:B------:R-:W-:Y:S01]  /*3410*/  IMAD.MOV.U32 R3, RZ, RZ, RZ ;  /* 0x000000ffff037224 */ /* 0x000fe200078e00ff */
[----:B------:R-:W1:Y:S02]  /*3420*/  SYNCS.PHASECHK.TRANS64.TRYWAIT P0, [R13+URZ+0x110], R4 ;  /* 0x000110040d0075a7 */ /* 0x000e64000800017f */
[----:B-1----:R-:W-:Y:S05]  /*3430*/  @!P0 BRA `(.L_x_57) ;  /* 0x0000004400288947 */ /* 0x002fea0003800000 */
.L_x_147:
[----:B------:R-:W-:Y:S05]  /*3440*/  BSYNC B1 ;  /* 0x0000000000017941 */ /* 0x000fea0003800000 */
.L_x_56:
[----:B------:R-:W-:Y:S01]  /*3450*/  BSSY B1, `(.L_x_58) ;  /* 0x0000016000017945 */ /* 0x000fe20003800000 */
[----:B-1----:R-:W-:-:S03]  /*3460*/  CS2R R4, SRZ ;  /* 0x0000000000047805 */ /* 0x002fc6000001ff00 */
[----:B------:R-:W-:Y:S05]  /*3470*/  @P2 BRA `(.L_x_59) ;  /* 0x00000000004c2947 */ /* 0x000fea0003800000 */
[----:B------:R-:W-:Y:S01]  /*3480*/  SHF.R.U32.HI R3, RZ, 0x4, R18 ;  /* 0x00000004ff037819 */ /* 0x000fe20000011612 */
[----:B------:R-:W-:-:S03]  /*3490*/  IMAD R0, R64, 0x1000, R59 ;  /* 0x0000100040007824 */ /* 0x000fc600078e023b */
[----:B------:R-:W-:Y:S01]  /*34a0*/  LOP3.LUT P0, RZ, R3, 0x1, RZ, 0xc0, !PT ;  /* 0x0000000103ff7812 */ /* 0x000fe2000780c0ff */
[----:B------:R-:W-:Y:S01]  /*34b0*/  VIADD R3, R0, UR49 ;  /* 0x0000003100037c36 */ /* 0x000fe20008000000 */
[----:B------:R-:W-:Y:S03]  /*34c0*/  LDS.U16 R5, [R0+UR49+0x300] ;  /* 0x0003003100057984 */ /* 0x000fe60008000400 */
[C---:B------:R-:W-:Y:S01]  /*34d0*/  VIADD R4, R3.reuse, 0x200 ;  /* 0x0000020003047836 */ /* 0x040fe20000000000 */
[----:B------:R-:W-:Y:S01]  /*34e0*/  LDS.U16 R6, [R0+UR49+0x208] ;  /* 0x0002083100067984 */ /* 0x000fe20008000400 */
[----:B------:R-:W-:-:S03]  /*34f0*/  VIADD R7, R3, 0x210 ;  /* 0x0000021003077836 */ /* 0x000fc60000000000 */
[----:B------:R-:W-:Y:S03]  /*3500*/  LDS.U16 R3, [R0+UR49+0x308] ;  /* 0x0003083100037984 */ /* 0x000fe60008000400 */
[----:B------:R-:W-:Y:S02]  /*3510*/  @P0 VIADD R7, R4, 0xfffffff0 ;  /* 0xfffffff004070836 */ /* 0x000fe40000000000 */
[----:B------:R-:W1:Y:S04]  /*3520*/  LDS.U16 R4, [R0+UR49+0x200] ;  /* 0x0002003100047984 */ /* 0x000e680008000400 */
[----:B------:R-:W-:Y:S04]  /*3530*/  LDS.U16 R8, [R7+0x100] ;  /* 0x0001000007087984 */ /* 0x000fe80000000400 */
[----:B------:R-:W2:Y:S04]  /*3540*/  LDS.U16 R9, [R7] ;  /* 0x0000000007097984 */ /* 0x000ea80000000400 */
[----:B------:R-:W-:Y:S04]  /*3550*/  LDS.U16 R10, [R7+0x108] ;  /* 0x00010800070a7984 */ /* 0x000fe80000000400 */
[----:B------:R-:W3:Y:S01]  /*3560*/  LDS.U16 R11, [R7+0x8] ;  /* 0x00000800070b7984 */ /* 0x000ee20000000400 */
[----:B-1----:R-:W-:-:S02]  /*3570*/  PRMT R5, R4, 0x5410, R5 ;  /* 0x0000541004057816 */ /* 0x002fc40000000005 */
[----:B------:R-:W-:Y:S02]  /*3580*/  PRMT R4, R6, 0x5410, R3 ;  /* 0x0000541006047816 */ /* 0x000fe40000000003 */
[----:B--2---:R-:W-:Y:S02]  /*3590*/  PRMT R3, R9, 0x5410, R8 ;  /* 0x0000541009037816 */ /* 0x004fe40000000008 */
[----:B---3--:R-:W-:-:S07]  /*35a0*/  PRMT R0, R11, 0x5410, R10 ;  /* 0x000054100b007816 */ /* 0x008fce000000000a */
.L_x_59:
[----:B------:R-:W-:Y:S05]  /*35b0*/  BSYNC B1 ;  /* 0x0000000000017941 */ /* 0x000fea0003800000 */
.L_x_58:
[----:B------:R-:W-:Y:S01]  /*35c0*/  @!PT LDS RZ, [RZ] ;  /* 0x00000000fffff984 */ /* 0x000fe20000000800 */
[----:B------:R-:W-:Y:S01]  /*35d0*/  @!PT LDS RZ, [RZ] ;  /* 0x00000000fffff984 */ /* 0x000fe20000000800 */
[----:B------:R-:W-:Y:S01]  /*35e0*/  @!PT LDS RZ, [RZ] ;  /* 0x00000000fffff984 */ /* 0x000fe20000000800 */
[----:B------:R-:W-:Y:S01]  /*35f0*/  @!PT LDS RZ, [RZ] ;  /* 0x00000000fffff984 */ /* 0x000fe20000000800 */
[----:B------:R1:W-:Y:S06]  /*3600*/  MEMBAR.ALL.CTA ;  /* 0x0000000000007992 */ /* 0x0003ec0000008000 */
[----:B-1----:R-:W1:Y:S01]  /*3610*/  FENCE.VIEW.ASYNC.S ;  /* 0x00000000000073c6 */ /* 0x002e620000000000 */
[----:B------:R-:W-:Y:S05]  /*3620*/  @!P1 BRA `(.L_x_60) ;  /* 0x0000000000049947 */ /* 0x000fea0003800000 */
[----:B------:R-:W-:Y:S01]  /*3630*/  BPT.TRAP 0x1 ;  /* 0x000000040000795c */ /* 0x000fe20000300000 */
.L_x_60:
[----:B------:R-:W2:Y:S01]  /*3640*/  S2R R7, SR_CgaCtaId ;  /* 0x0000000000077919 */ /* 0x000ea20000008800 */
[----:B------:R-:W-:Y:S02]  /*3650*/  VIADD R6, R13, 0x120 ;  /* 0x000001200d067836 */ /* 0x000fe40000000000 */
[----:B------:R-:W-:-:S05]  /*3660*/  VIADD R64, R64, 0x1 ;  /* 0x0000000140407836 */ /* 0x000fca0000000000 */
[----:B------:R-:W-:-:S04]  /*3670*/  ISETP.NE.AND P0, PT, R64, 0x2, PT ;  /* 0x000000024000780c */ /* 0x000fc80003f05270 */
[----:B------:R-:W-:Y:S02]  /*3680*/  SEL R64, R64, RZ, P0 ;  /* 0x000000ff40407207 */ /* 0x000fe40000000000 */
[----:B--2---:R-:W-:-:S04]  /*3690*/  PRMT R6, R7, 0x654, R6 ;  /* 0x0000065407067816 */ /* 0x004fc80000000006 */
[----:B-1----:R1:W-:Y:S02]  /*36a0*/  SYNCS.ARRIVE.TRANS64.RED.A1T0 RZ, [R6+URZ], RZ ;  /* 0x000000ff06ff79a7 */ /* 0x0023e4000810043f */
[----:B-1----:R-:W-:-:S04]  /*36b0*/  SEL R6, RZ, 0x1, P0 ;  /* 0x00000001ff067807 */ /* 0x002fc80000000000 */
[----:B------:R-:W-:-:S07]  /*36c0*/  LOP3.LUT R61, R61, R6, RZ, 0x3c, !PT ;  /* 0x000000063d3d7212 */ /* 0x000fce00078e3cff */
.L_x_54:
[----:B------:R-:W-:Y:S05]  /*36d0*/  BSYNC B0 ;  /* 0x0000000000007941 */ /* 0x000fea0003800000 */
.L_x_53:
[----:B------:R-:W-:Y:S01]  /*36e0*/  F2FP.F16.E4M3.UNPACK_B R6, R5 ;  /* 0x00000005ff06723e */ /* 0x000fe200020006ff */
[C---:B-----5:R-:W-:Y:S01]  /*36f0*/  FMUL R10, R58.reuse, R93 ;  /* 0x0000005d3a0a7220 */ /* 0x060fe20000400000 */
[----:B------:R-:W-:Y:S01]  /*3700*/  F2FP.F16.E4M3.UNPACK_B R7, R5.H1 ;  /* 0x00000005ff07723e */ /* 0x000fe200030006ff */
[C---:B------:R-:W-:Y:S01]  /*3710*/  FMUL R96, R58.reuse, R96 ;  /* 0x000000603a607220 */ /* 0x040fe20000400000 */
[----:B------:R-:W-:Y:S01]  /*3720*/  SHF.R.U32.HI R9, RZ, 0x4, R18 ;  /* 0x00000004ff097819 */ /* 0x000fe20000011612 */
[--C-:B------:R-:W-:Y:S02]  /*3730*/  HADD2.F32 R8, -RZ, R6.reuse.H0_H0 ;  /* 0x20000006ff087230 */ /* 0x100fe40000004100 */
[C---:B------:R-:W-:Y:S01]  /*3740*/  FMUL R91, R58.reuse, R91 ;  /* 0x0000005b3a5b7220 */ /* 0x040fe20000400000 */
[----:B------:R-:W-:Y:S01]  /*3750*/  HADD2.F32 R6, -RZ, R6.H1_H1 ;  /* 0x30000006ff067230 */ /* 0x000fe20000004100 */
[----:B------:R-:W-:Y:S01]  /*3760*/  LOP3.LUT P1, RZ, R9, 0x1, RZ, 0xc0, !PT ;  /* 0x0000000109ff7812 */ /* 0x000fe2000782c0ff */
[----:B------:R-:W-:Y:S01]  /*3770*/  FMUL R9, R58, R94 ;  /* 0x0000005e3a097220 */ /* 0x000fe20000400000 */
[----:B------:R-:W-:Y:S01]  /*3780*/  FFMA R11, R57, R8, R10 ;  /* 0x00000008390b7223 */ /* 0x000fe2000000000a */
[----:B------:R-:W-:-:S02]  /*3790*/  HADD2.F32 R8, -RZ, R7.H0_H0 ;  /* 0x20000007ff087230 */ /* 0x000fc40000004100 */
[C---:B------:R-:W-:Y:S01]  /*37a0*/  FFMA R96, R57.reuse, R6, R96 ;  /* 0x0000000639607223 */ /* 0x040fe20000000060 */
[----:B------:R-:W-:Y:S01]  /*37b0*/  HADD2.F32 R10, -RZ, R7.H1_H1 ;  /* 0x30000007ff0a7230 */ /* 0x000fe20000004100 */
[----:B------:R-:W-:Y:S01]  /*37c0*/  F2FP.F16.E4M3.UNPACK_B R7, R4 ;  /* 0x00000004ff07723e */ /* 0x000fe200020006ff */
[C---:B------:R-:W-:Y:S01]  /*37d0*/  FMUL R20, R58.reuse, R89 ;  /* 0x000000593a147220 */ /* 0x040fe20000400000 */
[C---:B------:R-:W-:Y:S01]  /*37e0*/  FFMA R91, R57.reuse, R8, R91 ;  /* 0x00000008395b7223 */ /* 0x040fe2000000005b */
[----:B------:R-:W-:Y:S01]  /*37f0*/  F2FP.F16.E4M3.UNPACK_B R6, R4.H1 ;  /* 0x00000004ff06723e */ /* 0x000fe200030006ff */
[----:B------:R-:W-:Y:S01]  /*3800*/  FFMA R14, R57, R10, R9 ;  /* 0x0000000a390e7223 */ /* 0x000fe20000000009 */
[--C-:B------:R-:W-:Y:S02]  /*3810*/  HADD2.F32 R8, -RZ, R7.reuse.H0_H0 ;  /* 0x20000007ff087230 */ /* 0x100fe40000004100 */
[----:B------:R-:W-:Y:S01]  /*3820*/  FMUL R9, R58, R92 ;  /* 0x0000005c3a097220 */ /* 0x000fe20000400000 */
[----:B------:R-:W-:Y:S01]  /*3830*/  HADD2.F32 R10, -RZ, R7.H1_H1 ;  /* 0x30000007ff0a7230 */ /* 0x000fe20000004100 */
[----:B------:R-:W-:Y:S01]  /*3840*/  F2FP.F16.E4M3.UNPACK_B R7, R3 ;  /* 0x00000003ff07723e */ /* 0x000fe200020006ff */
[----:B------:R-:W-:-:S02]  /*3850*/  HADD2.F32 R12, -RZ, R6.H0_H0 ;  /* 0x20000006ff0c7230 */ /* 0x000fc40000004100 */
[C---:B------:R-:W-:Y:S01]  /*3860*/  FFMA R20, R57.reuse, R8, R20 ;  /* 0x0000000839147223 */ /* 0x040fe20000000014 */
[----:B------:R-:W-:Y:S02]  /*3870*/  HADD2.F32 R6, -RZ, R6.H1_H1 ;  /* 0x30000006ff067230 */ /* 0x000fe40000004100 */
[C---:B------:R-:W-:Y:S01]  /*3880*/  FFMA R13, R57.reuse, R10, R9 ;  /* 0x0000000a390d7223 */ /* 0x040fe20000000009 */
[--C-:B------:R-:W-:Y:S02]  /*3890*/  HADD2.F32 R8, -RZ, R7.reuse.H0_H0 ;  /* 0x20000007ff087230 */ /* 0x100fe40000004100 */
[C---:B------:R-:W-:Y:S01]  /*38a0*/  FMUL R90, R58.reuse, R90 ;  /* 0x0000005a3a5a7220 */ /* 0x040fe20000400000 */
[----:B------:R-:W-:Y:S01]  /*38b0*/  HADD2.F32 R10, -RZ, R7.H1_H1 ;  /* 0x30000007ff0a7230 */ /* 0x000fe20000004100 */
[----:B------:R-:W-:Y:S01]  /*38c0*/  F2FP.F16.E4M3.UNPACK_B R7, R3.H1 ;  /* 0x00000003ff07723e */ /* 0x000fe200030006ff */
[C---:B------:R-:W-:Y:S01]  /*38d0*/  FMUL R87, R58.reuse, R87 ;  /* 0x000000573a577220 */ /* 0x040fe20000400000 */
[C---:B------:R-:W-:Y:S01]  /*38e0*/  FFMA R90, R57.reuse, R6, R90 ;  /* 0x00000006395a7223 */ /* 0x040fe2000000005a */
[C---:B------:R-:W-:Y:S01]  /*38f0*/  FMUL R9, R58.reuse, R88 ;  /* 0x000000583a097220 */ /* 0x040fe20000400000 */
[----:B------:R-:W-:Y:S01]  /*3900*/  FMUL R85, R58, R85 ;  /* 0x000000553a557220 */ /* 0x000fe20000400000 */
[----:B------:R-:W-:Y:S01]  /*3910*/  FFMA R87, R57, R12, R87 ;  /* 0x0000000c39577223 */ /* 0x000fe20000000057 */
[----:B------:R-:W-:-:S02]  /*3920*/  HADD2.F32 R6, -RZ, R7.H0_H0 ;  /* 0x20000007ff067230 */ /* 0x000fc40000004100 */
[----:B------:R-:W-:Y:S01]  /*3930*/  FMUL R12, R58, R83 ;  /* 0x000000533a0c7220 */ /* 0x000fe20000400000 */
[C---:B------:R-:W-:Y:S01]  /*3940*/  FFMA R24, R57.reuse, R10, R9 ;  /* 0x0000000a39187223 */ /* 0x040fe20000000009 */
[----:B------:R-:W-:Y:S01]  /*3950*/  F2FP.F16.E4M3.UNPACK_B R9, R0 ;  /* 0x00000000ff09723e */ /* 0x000fe200020006ff */
[C---:B------:R-:W-:Y:S01]  /*3960*/  FFMA R85, R57.reuse, R8, R85 ;  /* 0x0000000839557223 */ /* 0x040fe20000000055 */
[C---:B------:R-:W-:Y:S01]  /*3970*/  FFMA R15, R57.reuse, R6, R12 ;  /* 0x00000006390f7223 */ /* 0x040fe2000000000c */
[----:B------:R-:W-:Y:S01]  /*3980*/  LOP3.LUT R6, R18, 0xff, RZ, 0xc0, !PT ;  /* 0x000000ff12067812 */ /* 0x000fe200078ec0ff */
[----:B------:R-:W-:Y:S02]  /*3990*/  HADD2.F32 R8, -RZ, R7.H1_H1 ;  /* 0x30000007ff087230 */ /* 0x000fe40000004100 */
[C---:B------:R-:W-:Y:S01]  /*39a0*/  FMUL R21, R58.reuse, R86 ;  /* 0x000000563a157220 */ /* 0x040fe20000400000 */
[--C-:B------:R-:W-:Y:S02]  /*39b0*/  HADD2.F32 R10, -RZ, R9.reuse.H0_H0 ;  /* 0x20000009ff0a7230 */ /* 0x100fe40000004100 */
[----:B------:R-:W-:Y:S01]  /*39c0*/  FMUL R81, R58, R81 ;  /* 0x000000513a517220 */ /* 0x000fe20000400000 */
[----:B------:R-:W-:Y:S01]  /*39d0*/  VIADD R6, R6, 0x1f ;  /* 0x0000001f06067836 */ /* 0x000fe20000000000 */
[----:B------:R-:W-:Y:S01]  /*39e0*/  F2FP.F16.E4M3.UNPACK_B R7, R0.H1 ;  /* 0x00000000ff07723e */ /* 0x000fe200030006ff */
[C---:B------:R-:W-:Y:S01]  /*39f0*/  FFMA R26, R57.reuse, R8, R21 ;  /* 0x00000008391a7223 */ /* 0x040fe20000000015 */
[----:B------:R-:W-:Y:S01]  /*3a00*/  FFMA R81, R57, R10, R81 ;  /* 0x0000000a39517223 */ /* 0x000fe20000000051 */
[----:B------:R-:W-:Y:S01]  /*3a10*/  HADD2.F32 R8, -RZ, R9.H1_H1 ;  /* 0x30000009ff087230 */ /* 0x000fe20000004100 */
[----:B------:R-:W-:Y:S01]  /*3a20*/  ISETP.GT.U32.AND P0, PT, R6, 0x3e, PT ;  /* 0x0000003e0600780c */ /* 0x000fe20003f04070 */
[----:B------:R-:W-:-:S02]  /*3a30*/  HADD2.F32 R10, -RZ, R7.H0_H0 ;  /* 0x20000007ff0a7230 */ /* 0x000fc40000004100 */
[C---:B------:R-:W-:Y:S01]  /*3a40*/  FMUL R84, R58.reuse, R84 ;  /* 0x000000543a547220 */ /* 0x040fe20000400000 */
[----:B------:R-:W-:Y:S02]  /*3a50*/  HADD2.F32 R12, -RZ, R7.H1_H1 ;  /* 0x30000007ff0c7230 */ /* 0x000fe40000004100 */
[C---:B------:R-:W-:Y:S01]  /*3a60*/  FMUL R79, R58.reuse, R79 ;  /* 0x0000004f3a4f7220 */ /* 0x040fe20000400000 */
[----:B------:R-:W-:Y:S02]  /*3a70*/  IMAD.MOV.U32 R9, RZ, RZ, 0x10 ;  /* 0x00000010ff097424 */ /* 0x000fe400078e00ff */
[----:B------:R-:W-:Y:S01]  /*3a80*/  FMUL R7, R58, R82 ;  /* 0x000000523a077220 */ /* 0x000fe20000400000 */
[C---:B------:R-:W-:Y:S01]  /*3a90*/  FFMA R8, R57.reuse, R8, R84 ;  /* 0x0000000839087223 */ /* 0x040fe20000000054 */
[C---:B------:R-:W-:Y:S01]  /*3aa0*/  FFMA R10, R57.reuse, R10, R79 ;  /* 0x0000000a390a7223 */ /* 0x040fe2000000004f */
[----:B------:R-:W-:Y:S01]  /*3ab0*/  F2FP.SATFINITE.RELU.E4M3.F32.PACK_AB_MERGE_C R96, R96, R11, RZ ;  /* 0x0000000b6060723e */ /* 0x000fe200048078ff */
[----:B------:R-:W-:Y:S01]  /*3ac0*/  FFMA R7, R57, R12, R7 ;  /* 0x0000000c39077223 */ /* 0x000fe20000000007 */
[----:B------:R-:W-:-:S02]  /*3ad0*/  SEL R9, R9, 0xfffffff0, !P1 ;  /* 0xfffffff009097807 */ /* 0x000fc40004800000 */
[----:B------:R-:W-:Y:S02]  /*3ae0*/  F2FP.SATFINITE.RELU.E4M3.F32.PACK_AB_MERGE_C R14, R14, R91, RZ ;  /* 0x0000005b0e0e723e */ /* 0x000fe400048078ff */
[----:B------:R-:W-:Y:S01]  /*3af0*/  F2FP.SATFINITE.RELU.E4M3.F32.PACK_AB_MERGE_C R20, R13, R20, RZ ;  /* 0x000000140d14723e */ /* 0x000fe200048078ff */
[----:B------:R-:W-:Y:S01]  /*3b00*/  IMAD.IADD R11, R62, 0x1, R9 ;  /* 0x000000013e0b7824 */ /* 0x000fe200078e0209 */
[----:B------:R-:W-:Y:S02]  /*3b10*/  F2FP.SATFINITE.RELU.E4M3.F32.PACK_AB_MERGE_C R90, R90, R87, RZ ;  /* 0x000000575a5a723e */ /* 0x000fe400048078ff */
[----:B------:R-:W-:Y:S02]  /*3b20*/  F2FP.SATFINITE.RELU.E4M3.F32.PACK_AB_MERGE_C R24, R24, R85, RZ ;  /* 0x000000551818723e */ /* 0x000fe400048078ff */
[----:B------:R-:W-:Y:S02]  /*3b30*/  F2FP.SATFINITE.RELU.E4M3.F32.PACK_AB_MERGE_C R26, R26, R15, RZ ;  /* 0x0000000f1a1a723e */ /* 0x000fe400048078ff */
[----:B------:R-:W-:-:S02]  /*3b40*/  F2FP.SATFINITE.RELU.E4M3.F32.PACK_AB_MERGE_C R8, R8, R81, RZ ;  /* 0x000000510808723e */ /* 0x000fc400048078ff */
[----:B------:R-:W-:Y:S01]  /*3b50*/  F2FP.SATFINITE.RELU.E4M3.F32.PACK_AB_MERGE_C R10, R7, R10, RZ ;  /* 0x0000000a070a723e */ /* 0x000fe200048078ff */
[----:B------:R-:W-:Y:S06]  /*3b60*/  @P0 BRA `(.L_x_61) ;  /* 0x0000000000040947 */ /* 0x000fec0003800000 */
[----:B------:R-:W-:-:S04]  /*3b70*/  DEPBAR.LE SB0, 0x1 ;  /* 0x000080400000791a */ /* 0x000fc80000000000 */
.L_x_61:
[----:B------:R-:W-:Y:S05]  /*3b80*/  WARPSYNC.ALL ;  /* 0x0000000000007948 */ /* 0x000fea0003800000 */
[----:B------:R-:W-:Y:S06]  /*3b90*/  BAR.SYNC.DEFER_BLOCKING 0x1, 0x100 ;  /* 0x0044000000007b1d */ /* 0x000fec0000010000 */
[----:B------:R-:W-:Y:S01]  /*3ba0*/  BSSY B0, `(.L_x_62) ;  /* 0x0000016000007945 */ /* 0x000fe20003800000 */
[----:B------:R1:W-:Y:S04]  /*3bb0*/  STS.U16 [R59+UR49+0x2200], R96 ;  /* 0x002200603b007988 */ /* 0x0003e80008000431 */
[----:B------:R1:W-:Y:S04]  /*3bc0*/  STS.U16 [R59+UR49+0x2300], R14 ;  /* 0x0023000e3b007988 */ /* 0x0003e80008000431 */
[----:B------:R1:W-:Y:S04]  /*3bd0*/  STS.U16 [R59+UR49+0x2208], R20 ;  /* 0x002208143b007988 */ /* 0x0003e80008000431 */
[----:B------:R1:W-:Y:S04]  /*3be0*/  STS.U16 [R59+UR49+0x2308], R90 ;  /* 0x0023085a3b007988 */ /* 0x0003e80008000431 */
[----:B------:R1:W-:Y:S04]  /*3bf0*/  STS.U16 [R11+0x2200], R24 ;  /* 0x002200180b007388 */ /* 0x0003e80000000400 */
[----:B------:R1:W-:Y:S04]  /*3c00*/  STS.U16 [R11+0x2300], R26 ;  /* 0x0023001a0b007388 */ /* 0x0003e80000000400 */
[----:B------:R1:W-:Y:S04]  /*3c10*/  STS.U16 [R11+0x2208], R8 ;  /* 0x002208080b007388 */ /* 0x0003e80000000400 */
[----:B------:R1:W-:Y:S01]  /*3c20*/  STS.U16 [R11+0x2308], R10 ;  /* 0x0023080a0b007388 */ /* 0x0003e20000000400 */
[----:B------:R-:W-:Y:S01]  /*3c30*/  @!PT LDS RZ, [RZ] ;  /* 0x00000000fffff984 */ /* 0x000fe20000000800 */
[----:B------:R-:W-:Y:S01]  /*3c40*/  @!PT LDS RZ, [RZ] ;  /* 0x00000000fffff984 */ /* 0x000fe20000000800 */
[----:B------:R-:W-:Y:S01]  /*3c50*/  @!PT LDS RZ, [RZ] ;  /* 0x00000000fffff984 */ /* 0x000fe20000000800 */
[----:B------:R-:W-:Y:S01]  /*3c60*/  @!PT LDS RZ, [RZ] ;  /* 0x00000000fffff984 */ /* 0x000fe20000000800 */
[----:B------:R2:W-:Y:S06]  /*3c70*/  MEMBAR.ALL.CTA ;  /* 0x0000000000007992 */ /* 0x0005ec0000008000 */
[----:B--2---:R-:W2:Y:S02]  /*3c80*/  FENCE.VIEW.ASYNC.S ;  /* 0x00000000000073c6 */ /* 0x004ea40000000000 */
[----:B--2---:R-:W-:Y:S06]  /*3c90*/  BAR.SYNC.DEFER_BLOCKING 0x1, 0x100 ;  /* 0x0044000000007b1d */ /* 0x004fec0000010000 */
[----:B-1----:R-:W-:Y:S05]  /*3ca0*/  @P0 BRA `(.L_x_63) ;  /* 0x0000000000140947 */ /* 0x002fea0003800000 */
[----:B------:R-:W-:Y:S02]  /*3cb0*/  UIADD3 UR4, UP0, UR40, 0x4f0, URZ ;  /* 0x000004f028047890 */ /* 0x000fe4000ff1e03f */
[----:B------:R-:W-:Y:S02]  /*3cc0*/  UIADD3 UR44, UR49, 0x2200, URZ ;  /* 0x00002200312c7890 */ /* 0x000fe4000fffe03f */
[----:B------:R-:W-:-:S09]  /*3cd0*/  UIADD3.X UR5, URZ, UR41, URZ, UP0, !UPT ;  /* 0x000000293f057290 */ /* 0x000fd200087fe43f */
[----:B------:R1:W-:Y:S02]  /*3ce0*/  UTMASTG.3D [UR44], [UR4] ;  /* 0x0000002c040073b5 */ /* 0x0003e40008010000 */
[----:B-1----:R0:W-:Y:S02]  /*3cf0*/  UTMACMDFLUSH ;  /* 0x00000000000079b7 */ /* 0x0021e40000000000 */
.L_x_63:
[----:B------:R-:W-:Y:S05]  /*3d00*/  BSYNC B0 ;  /* 0x0000000000007941 */ /* 0x000fea0003800000 */
.L_x_62:
[----:B------:R-:W-:Y:S04]  /*3d10*/  BSSY B0, `(.L_x_64) ;  /* 0x000002e000007945 */ /* 0x000fe80003800000 */
[----:B------:R-:W-:Y:S05]  /*3d20*/  @P3 BRA `(.L_x_65) ;  /* 0x0000000000b03947 */ /* 0x000fea0003800000 */
[----:B------:R-:W-:-:S13]  /*3d30*/  ISETP.NE.AND P3, PT, R60, 0x3, PT ;  /* 0x000000033c00780c */ /* 0x000fda0003f65270 */
[----:B------:R-:W-:Y:S05]  /*3d40*/  @!P3 BRA `(.L_x_66) ;  /* 0x000000000004b947 */ /* 0x000fea0003800000 */
[----:B------:R-:W-:Y:S01]  /*3d50*/  BPT.TRAP 0x1 ;  /* 0x000000040000795c */ /* 0x000fe20000300000 */
.L_x_66:
[----:B------:R-:W-:Y:S01]  /*3d60*/  LEA R12, R64, UR49, 0x3 ;  /* 0x00000031400c7c11 */ /* 0x000fe2000f8e18ff */
[----:B------:R-:W-:Y:S01]  /*3d70*/  BSSY B1, `(.L_x_67) ;  /* 0x0000004000017945 */ /* 0x000fe20003800000 */
[----:B------:R-:W-:-:S04]  /*3d80*/  SHF.L.U32 R7, R61, 0x1f, RZ ;  /* 0x0000001f3d077819 */ /* 0x000fc800000006ff */
[----:B------:R-:W1:Y:S02]  /*3d90*/  SYNCS.PHASECHK.TRANS64.TRYWAIT P1, [R12+URZ+0x110], R7 ;  /* 0x000110070c0075a7 */ /* 0x000e64000802017f */
[----:B-1----:R-:W-:Y:S05]  /*3da0*/  @!P1 BRA `(.L_x_68) ;  /* 0x0000003800e09947 */ /* 0x002fea0003800000 */
.L_x_148:
[----:B------:R-:W-:Y:S05]  /*3db0*/  BSYNC B1 ;  /* 0x0000000000017941 */ /* 0x000fea0003800000 */
.L_x_67:
[----:B------:R-:W-:Y:S04]  /*3dc0*/  BSSY B1, `(.L_x_69) ;  /* 0x0000011000017945 */ /* 0x000fe80003800000 */
[----:B------:R-:W-:Y:S05]  /*3dd0*/  @P2 BRA `(.L_x_70) ;  /* 0x00000000003c2947 */ /* 0x000fea0003800000 */
[----:B------:R-:W-:-:S04]  /*3de0*/  IMAD R13, R64, 0x1000, R59 ;  /* 0x00001000400d7824 */ /* 0x000fc800078e023b */
[----:B------:R-:W-:Y:S01]  /*3df0*/  VIADD R10, R13, UR49 ;  /* 0x000000310d0a7c36 */ /* 0x000fe20008000000 */
[----:B------:R-:W-:Y:S03]  /*3e00*/  LDS.U16 R5, [R13+UR49+0x300] ;  /* 0x000300310d057984 */ /* 0x000fe60008000400 */
[----:B------:R-:W-:Y:S01]  /*3e10*/  IMAD.IADD R10, R10, 0x1, R9 ;  /* 0x000000010a0a7824 */ /* 0x000fe200078e0209 */
[----:B------:R-:W2:Y:S04]  /*3e20*/  LDS.U16 R0, [R13+UR49+0x200] ;  /* 0x000200310d007984 */ /* 0x000ea80008000400 */
[----:B------:R-:W-:Y:S04]  /*3e30*/  LDS.U16 R4, [R13+UR49+0x308] ;  /* 0x000308310d047984 */ /* 0x000fe80008000400 */
[----:B------:R-:W3:Y:S04]  /*3e40*/  LDS.U16 R3, [R13+UR49+0x208] ;  /* 0x000208310d037984 */ /* 0x000ee80008000400 */
[----:B------:R-:W-:Y:S04]  /*3e50*/  LDS.U16 R6, [R10+0x300] ;  /* 0x000300000a067984 */ /* 0x000fe80000000400 */
[----:B-1----:R-:W1:Y:S04]  /*3e60*/  LDS.U16 R7, [R10+0x200] ;  /* 0x000200000a077984 */ /* 0x002e680000000400 */
[----:B------:R-:W-:Y:S04]  /*3e70*/  LDS.U16 R8, [R10+0x308] ;  /* 0x000308000a087984 */ /* 0x000fe80000000400 */
[----:B------:R-:W4:Y:S01]  /*3e80*/  LDS.U16 R9, [R10+0x208] ;  /* 0x000208000a097984 */ /* 0x000f220000000400 */
[----:B--2---:R-:W-:-:S02]  /*3e90*/  PRMT R5, R0, 0x5410, R5 ;  /* 0x0000541000057816 */ /* 0x004fc40000000005 */
[----:B---3--:R-:W-:Y:S02]  /*3ea0*/  PRMT R4, R3, 0x5410, R4 ;  /* 0x0000541003047816 */ /* 0x008fe40000000004 */
[----:B-1----:R-:W-:Y:S02]  /*3eb0*/  PRMT R3, R7, 0x5410, R6 ;  /* 0x0000541007037816 */ /* 0x002fe40000000006 */
[----:B----4-:R-:W-:-:S07]  /*3ec0*/  PRMT R0, R9, 0x5410, R8 ;  /* 0x0000541009007816 */ /* 0x010fce0000000008 */
.L_x_70:
[----:B------:R-:W-:Y:S05]  /*3ed0*/  BSYNC B1 ;  /* 0x0000000000017941 */ /* 0x000fea0003800000 */
.L_x_69:
[----:B------:R-:W-:Y:S01]  /*3ee0*/  @!PT LDS RZ, [RZ] ;  /* 0x00000000fffff984 */ /* 0x000fe20000000800 */
[----:B------:R-:W-:Y:S01]  /*3ef0*/  @!PT LDS RZ, [RZ] ;  /* 0x00000000fffff984 */ /* 0x000fe20000000800 */
[----:B------:R-:W-:Y:S01]  /*3f00*/  @!PT LDS RZ, [RZ] ;  /* 0x00000000fffff984 */ /* 0x000fe20000000800 */
[----:B------:R-:W-:Y:S01]  /*3f10*/  @!PT LDS RZ, [RZ] ;  /* 0x00000000fffff984 */ /* 0x000fe20000000800 */
[----:B------:R2:W-:Y:S06]  /*3f20*/  MEMBAR.ALL.CTA ;  /* 0x0000000000007992 */ /* 0x0005ec0000008000 */
[----:B--2---:R-:W2:Y:S01]  /*3f30*/  FENCE.VIEW.ASYNC.S ;  /* 0x00000000000073c6 */ /* 0x004ea20000000000 */
[----:B------:R-:W-:Y:S05]  /*3f40*/  @!P3 BRA `(.L_x_71) ;  /* 0x000000000004b947 */ /* 0x000fea0003800000 */
[----:B------:R-:W-:Y:S01]  /*3f50*/  BPT.TRAP 0x1 ;  /* 0x000000040000795c */ /* 0x000fe20000300000 */
.L_x_71:
[----:B-1----:R-:W1:Y:S01]  /*3f60*/  S2R R7, SR_CgaCtaId ;  /* 0x0000000000077919 */ /* 0x002e620000008800 */
[----:B------:R-:W-:Y:S02]  /*3f70*/  VIADD R6, R12, 0x120 ;  /* 0x000001200c067836 */ /* 0x000fe40000000000 */
[----:B------:R-:W-:-:S05]  /*3f80*/  VIADD R64, R64, 0x1 ;  /* 0x0000000140407836 */ /* 0x000fca0000000000 */
[----:B------:R-:W-:-:S04]  /*3f90*/  ISETP.NE.AND P1, PT, R64, 0x2, PT ;  /* 0x000000024000780c */ /* 0x000fc80003f25270 */
[----:B------:R-:W-:Y:S02]  /*3fa0*/  SEL R64, R64, RZ, P1 ;  /* 0x000000ff40407207 */ /* 0x000fe40000800000 */
[----:B-1----:R-:W-:-:S04]  /*3fb0*/  PRMT R6, R7, 0x654, R6 ;  /* 0x0000065407067816 */ /* 0x002fc80000000006 */
[----:B--2---:R1:W-:Y:S02]  /*3fc0*/  SYNCS.ARRIVE.TRANS64.RED.A1T0 RZ, [R6+URZ], RZ ;  /* 0x000000ff06ff79a7 */ /* 0x0043e4000810043f */
[----:B-1----:R-:W-:-:S04]  /*3fd0*/  SEL R6, RZ, 0x1, P1 ;  /* 0x00000001ff067807 */ /* 0x002fc80000800000 */
[----:B------:R-:W-:-:S07]  /*3fe0*/  LOP3.LUT R61, R61, R6, RZ, 0x3c, !PT ;  /* 0x000000063d3d7212 */ /* 0x000fce00078e3cff */
.L_x_65:
[----:B------:R-:W-:Y:S05]  /*3ff0*/  BSYNC B0 ;  /* 0x0000000000007941 */ /* 0x000fea0003800000 */
.L_x_64:
[-C--:B------:R-:W-:Y:S01]  /*4000*/  F2FP.F16.E4M3.UNPACK_B R6, R5.reuse ;  /* 0x00000005ff06723e */ /* 0x080fe200020006ff */
[C---:B------:R-:W-:Y:S01]  /*4010*/  FMUL R9, R58.reuse, R80 ;  /* 0x000000503a097220 */ /* 0x040fe20000400000 */
[----:B------:R-:W-:Y:S01]  /*4020*/  F2FP.F16.E4M3.UNPACK_B R5, R5.H1 ;  /* 0x00000005ff05723e */ /* 0x000fe200030006ff */
[C---:B------:R-:W-:Y:S01]  /*4030*/  FMUL R75, R58.reuse, R75 ;  /* 0x0000004b3a4b7220 */ /* 0x040fe20000400000 */
[----:B------:R-:W-:Y:S01]  /*4040*/  F2FP.F16.E4M3.UNPACK_B R7, R4 ;  /* 0x00000004ff07723e */ /* 0x000fe200020006ff */
[--C-:B------:R-:W-:Y:S02]  /*4050*/  HADD2.F32 R8, -RZ, R6.reuse.H0_H0 ;  /* 0x20000006ff087230 */ /* 0x100fe40000004100 */
[C---:B------:R-:W-:Y:S01]  /*4060*/  FMUL R12, R58.reuse, R77 ;  /* 0x0000004d3a0c7220 */ /* 0x040fe20000400000 */
[----:B------:R-:W-:Y:S02]  /*4070*/  HADD2.F32 R6, -RZ, R6.H1_H1 ;  /* 0x30000006ff067230 */ /* 0x000fe40000004100 */
[----:B------:R-:W-:Y:S01]  /*4080*/  FMUL R78, R58, R78 ;  /* 0x0000004e3a4e7220 */ /* 0x000fe20000400000 */
[----:B------:R-:W-:-:S02]  /*4090*/  HADD2.F32 R10, -RZ, R5.H0_H0 ;  /* 0x20000005ff0a7230 */ /* 0x000fc40000004100 */
[C---:B------:R-:W-:Y:S01]  /*40a0*/  FFMA R12, R57.reuse, R8, R12 ;  /* 0x00000008390c7223 */ /* 0x040fe2000000000c */
[----:B------:R-:W-:Y:S02]  /*40b0*/  HADD2.F32 R8, -RZ, R7.H0_H0 ;  /* 0x20000007ff087230 */ /* 0x000fe40000004100 */
[C---:B------:R-:W-:Y:S01]  /*40c0*/  FFMA R9, R57.reuse, R6, R9 ;  /* 0x0000000639097223 */ /* 0x040fe20000000009 */
[----:B------:R-:W-:Y:S02]  /*40d0*/  HADD2.F32 R6, -RZ, R5.H1_H1 ;  /* 0x30000005ff067230 */ /* 0x000fe40000004100 */
[C---:B------:R-:W-:Y:S01]  /*40e0*/  FFMA R75, R57.reuse, R10, R75 ;  /* 0x0000000a394b7223 */ /* 0x040fe2000000004b */
[----:B------:R-:W-:Y:S02]  /*40f0*/  HADD2.F32 R10, -RZ, R7.H1_H1 ;  /* 0x30000007ff0a7230 */ /* 0x000fe40000004100 */
[C---:B------:R-:W-:Y:S01]  /*4100*/  FMUL R5, R58.reuse, R76 ;  /* 0x0000004c3a057220 */ /* 0x040fe20000400000 */
[----:B------:R-:W-:Y:S01]  /*4110*/  FMUL R73, R58, R73 ;  /* 0x000000493a497220 */ /* 0x000fe20000400000 */
[----:B------:R-:W-:Y:S01]  /*4120*/  F2FP.F16.E4M3.UNPACK_B R4, R4.H1 ;  /* 0x00000004ff04723e */ /* 0x000fe200030006ff */
[C---:B------:R-:W-:Y:S01]  /*4130*/  FFMA R78, R57.reuse, R6, R78 ;  /* 0x00000006394e7223 */ /* 0x040fe2000000004e */
[C---:B------:R-:W-:Y:S01]  /*4140*/  FFMA R10, R57.reuse, R10, R5 ;  /* 0x0000000a390a7223 */ /* 0x040fe20000000005 */
[----:B------:R-:W-:Y:S01]  /*4150*/  F2FP.F16.E4M3.UNPACK_B R5, R3 ;  /* 0x00000003ff05723e */ /* 0x000fe200020006ff */
[----:B------:R-:W-:Y:S01]  /*4160*/  FFMA R73, R57, R8, R73 ;  /* 0x0000000839497223 */ /* 0x000fe20000000049 */
[----:B------:R-:W-:-:S02]  /*4170*/  HADD2.F32 R6, -RZ, R4.H0_H0 ;  /* 0x20000004ff067230 */ /* 0x000fc40000004100 */
[C---:B------:R-:W-:Y:S01]  /*4180*/  FMUL R14, R58.reuse, R71 ;  /* 0x000000473a0e7220 */ /* 0x040fe20000400000 */
[----:B------:R-:W-:Y:S02]  /*4190*/  HADD2.F32 R4, -RZ, R4.H1_H1 ;  /* 0x30000004ff047230 */ /* 0x000fe40000004100 */
[C---:B------:R-:W-:Y:S01]  /*41a0*/  FMUL R69, R58.reuse, R69 ;  /* 0x000000453a457220 */ /* 0x040fe20000400000 */
[----:B------:R-:W-:Y:S01]  /*41b0*/  HADD2.F32 R8, -RZ, R5.H0_H0 ;  /* 0x20000005ff087230 */ /* 0x000fe20000004100 */
[----:B------:R-:W-:Y:S01]  /*41c0*/  F2FP.F16.E4M3.UNPACK_B R3, R3.H1 ;  /* 0x00000003ff03723e */ /* 0x000fe200030006ff */
[C---:B------:R-:W-:Y:S01]  /*41d0*/  FMUL R7, R58.reuse, R74 ;  /* 0x0000004a3a077220 */ /* 0x040fe20000400000 */
[C---:B------:R-:W-:Y:S01]  /*41e0*/  FFMA R14, R57.reuse, R6, R14 ;  /* 0x00000006390e7223 */ /* 0x040fe2000000000e */
[----:B------:R-:W-:Y:S01]  /*41f0*/  FMUL R70, R58, R70 ;  /* 0x000000463a467220 */ /* 0x000fe20000400000 */
[C---:B------:R-:W-:Y:S01]  /*4200*/  FFMA R69, R57.reuse, R8, R69 ;  /* 0x0000000839457223 */ /* 0x040fe20000000045 */
[----:B------:R-:W-:Y:S01]  /*4210*/  FFMA R7, R57, R4, R7 ;  /* 0x0000000439077223 */ /* 0x000fe20000000007 */
[----:B------:R-:W-:-:S02]  /*4220*/  HADD2.F32 R6, -RZ, R3.H0_H0 ;  /* 0x20000003ff067230 */ /* 0x000fc40000004100 */
[C---:B------:R-:W-:Y:S01]  /*4230*/  FMUL R67, R58.reuse, R67 ;  /* 0x000000433a437220 */ /* 0x040fe20000400000 */
[----:B------:R-:W-:Y:S01]  /*4240*/  HADD2.F32 R8, -RZ, R3.H1_H1 ;  /* 0x30000003ff087230 */ /* 0x000fe20000004100 */
[----:B------:R-:W-:Y:S01]  /*4250*/  F2FP.F16.E4M3.UNPACK_B R3, R0 ;  /* 0x00000000ff03723e */ /* 0x000fe200020006ff */
[----:B------:R-:W-:Y:S02]  /*4260*/  HADD2.F32 R4, -RZ, R5.H1_H1 ;  /* 0x30000005ff047230 */ /* 0x000fe40000004100 */
[----:B------:R-:W-:Y:S01]  /*4270*/  FMUL R5, R58, R72 ;  /* 0x000000483a057220 */ /* 0x000fe20000400000 */
[----:B------:R-:W-:Y:S01]  /*4280*/  F2FP.F16.E4M3.UNPACK_B R0, R0.H1 ;  /* 0x00000000ff00723e */ /* 0x000fe200030006ff */
[C---:B------:R-:W-:Y:S01]  /*4290*/  FFMA R67, R57.reuse, R6, R67 ;  /* 0x0000000639437223 */ /* 0x040fe20000000043 */
[----:B------:R-:W-:Y:S02]  /*42a0*/  HADD2.F32 R6, -RZ, R3.H1_H1 ;  /* 0x30000003ff067230 */ /* 0x000fe40000004100 */
[C---:B------:R-:W-:Y:S01]  /*42b0*/  FFMA R20, R57.reuse, R8, R5 ;  /* 0x0000000839147223 */ /* 0x040fe20000000005 */
[----:B------:R-:W-:Y:S01]  /*42c0*/  FFMA R70, R57, R4, R70 ;  /* 0x0000000439467223 */ /* 0x000fe20000000046 */
[----:B------:R-:W-:-:S02]  /*42d0*/  HADD2.F32 R8, -RZ, R0.H0_H0 ;  /* 0x20000000ff087230 */ /* 0x000fc40000004100 */
[C---:B------:R-:W-:Y:S01]  /*42e0*/  FMUL R24, R58.reuse, R65 ;  /* 0x000000413a187220 */ /* 0x040fe20000400000 */
[----:B------:R-:W-:Y:S02]  /*42f0*/  HADD2.F32 R4, -RZ, R3.H0_H0 ;  /* 0x20000003ff047230 */ /* 0x000fe40000004100 */
[C---:B------:R-:W-:Y:S01]  /*4300*/  FMUL R3, R58.reuse, R66 ;  /* 0x000000423a037220 */ /* 0x040fe20000400000 */
[----:B------:R-:W-:Y:S02]  /*4310*/  HADD2.F32 R0, -RZ, R0.H1_H1 ;  /* 0x30000000ff007230 */ /* 0x000fe40000004100 */
[C---:B------:R-:W-:Y:S01]  /*4320*/  FMUL R63, R58.reuse, R63 ;  /* 0x0000003f3a3f7220 */ /* 0x040fe20000400000 */
[----:B------:R-:W-:Y:S01]  /*4330*/  FMUL R5, R58, R68 ;  /* 0x000000443a057220 */ /* 0x000fe20000400000 */
[C---:B------:R-:W-:Y:S01]  /*4340*/  FFMA R4, R57.reuse, R4, R24 ;  /* 0x0000000439047223 */ /* 0x040fe20000000018 */
[C---:B------:R-:W-:Y:S01]  /*4350*/  FFMA R3, R57.reuse, R6, R3 ;  /* 0x0000000639037223 */ /* 0x040fe20000000003 */
[C---:B------:R-:W-:Y:S01]  /*4360*/  FFMA R8, R57.reuse, R8, R63 ;  /* 0x0000000839087223 */ /* 0x040fe2000000003f */
[----:B------:R-:W-:Y:S01]  /*4370*/  FFMA R5, R57, R0, R5 ;  /* 0x0000000039057223 */ /* 0x000fe20000000005 */
[----:B------:R-:W-:-:S02]  /*4380*/  F2FP.SATFINITE.RELU.E4M3.F32.PACK_AB_MERGE_C R12, R9, R12, RZ ;  /* 0x0000000c090c723e */ /* 0x000fc400048078ff */
[----:B------:R-:W-:Y:S02]  /*4390*/  F2FP.SATFINITE.RELU.E4M3.F32.PACK_AB_MERGE_C R78, R78, R75, RZ ;  /* 0x0000004b4e4e723e */ /* 0x000fe400048078ff */
[----:B------:R-:W-:Y:S02]  /*43a0*/  F2FP.SATFINITE.RELU.E4M3.F32.PACK_AB_MERGE_C R10, R10, R73, RZ ;  /* 0x000000490a0a723e */ /* 0x000fe400048078ff */
[----:B------:R-:W-:Y:S02]  /*43b0*/  F2FP.SATFINITE.RELU.E4M3.F32.PACK_AB_MERGE_C R14, R7, R14, RZ ;  /* 0x0000000e070e723e */ /* 0x000fe400048078ff */
[----:B------:R-:W-:Y:S02]  /*43c0*/  F2FP.SATFINITE.RELU.E4M3.F32.PACK_AB_MERGE_C R70, R70, R69, RZ ;  /* 0x000000454646723e */ /* 0x000fe400048078ff */
[----:B------:R-:W-:Y:S02]  /*43d0*/  F2FP.SATFINITE.RELU.E4M3.F32.PACK_AB_MERGE_C R20, R20, R67, RZ ;  /* 0x000000431414723e */ /* 0x000fe400048078ff */
[----:B------:R-:W-:-:S02]  /*43e0*/  F2FP.SATFINITE.RELU.E4M3.F32.PACK_AB_MERGE_C R4, R3, R4, RZ ;  /* 0x000000040304723e */ /* 0x000fc400048078ff */
[----:B------:R-:W-:Y:S01]  /*43f0*/  F2FP.SATFINITE.RELU.E4M3.F32.PACK_AB_MERGE_C R8, R5, R8, RZ ;  /* 0x000000080508723e */ /* 0x000fe200048078ff */
[----:B------:R-:W-:Y:S06]  /*4400*/  @P0 BRA `(.L_x_72) ;  /* 0x0000000000040947 */ /* 0x000fec0003800000 */
[----:B------:R-:W-:-:S04]  /*4410*/  DEPBAR.LE SB0, 0x1 ;  /* 0x000080400000791a */ /* 0x000fc80000000000 */
.L_x_72:
[----:B------:R-:W-:Y:S05]  /*4420*/  WARPSYNC.ALL ;  /* 0x0000000000007948 */ /* 0x000fea0003800000 */
[----:B------:R-:W-:Y:S01]  /*4430*/  BAR.SYNC.DEFER_BLOCKING 0x1, 0x100 ;  /* 0x0044000000007b1d */ /* 0x000fe20000010000 */
[----:B------:R-:W-:-:S05]  /*4440*/  IADD3 R16, P1, R16, UR36, RZ ;  /* 0x0000002410107c10 */ /* 0x000fca000ff3e0ff */
        /* <DEDUP_REMOVED lines=19> */
[----:B------:R-:W-:Y:S02]  /*4580*/  UIADD3 UR4, UR49, 0x3200, URZ ;  /* 0x0000320031047890 */ /* 0x000fe4000fffe03f */
[----:B------:R-:W-:Y:S01]  /*4590*/  UIADD3.X UR9, URZ, UR41, URZ, UP0, !UPT ;  /* 0x000000293f097290 */ /* 0x000fe200087fe43f */
[----:B------:R-:W-:Y:S01]  /*45a0*/  UMOV UR6, UR46 ;  /* 0x0000002e00067c82 */ /* 0x000fe20008000000 */
[----:B------:R-:W-:-:S07]  /*45b0*/  UMOV UR7, UR47 ;  /* 0x0000002f00077c82 */ /* 0x000fce0008000000 */
[----:B------:R1:W-:Y:S02]  /*45c0*/  UTMASTG.3D [UR4], [UR8] ;  /* 0x00000004080073b5 */ /* 0x0003e40008010000 */
[----:B-1----:R0:W-:Y:S02]  /*45d0*/  UTMACMDFLUSH ;  /* 0x00000000000079b7 */ /* 0x0021e40000000000 */
.L_x_74:
[----:B------:R-:W-:Y:S05]  /*45e0*/  BSYNC B0 ;  /* 0x0000000000007941 */ /* 0x000fea0003800000 */
.L_x_73:
[----:B------:R-:W-:Y:S01]  /*45f0*/  ULDC.64 UR4, c[0x0][0x8f8] ;  /* 0x00023e0000047ab9 */ /* 0x000fe20000000a00 */
[----:B------:R-:W-:Y:S01]  /*4600*/  IADD3.X R17, R17, UR42, RZ, P1, !PT ;  /* 0x0000002a11117c10 */ /* 0x000fe20008ffe4ff */
[----:B------:R-:W-:Y:S01]  /*4610*/  UMOV UR47, 0xffffffff ;  /* 0xffffffff002f7882 */ /* 0x000fe20000000000 */
[----:B------:R-:W-:Y:S01]  /*4620*/  ISETP.GE.U32.AND P0, PT, R16, UR4, PT ;  /* 0x0000000410007c0c */ /* 0x000fe2000bf06070 */
[----:B------:R-:W-:Y:S01]  /*4630*/  IMAD.MOV.U32 R3, RZ, RZ, -0x1 ;  /* 0xffffffffff037424 */ /* 0x000fe200078e00ff */
[----:B------:R-:W-:Y:S01]  /*4640*/  PRMT R0, RZ, 0x7610, R0 ;  /* 0x00007610ff007816 */ /* 0x000fe20000000000 */
[----:B------:R-:W-:Y:S01]  /*4650*/  IMAD.MOV.U32 R8, RZ, RZ, -0x1 ;  /* 0xffffffffff087424 */ /* 0x000fe200078e00ff */
[----:B------:R-:W-:-:S13]  /*4660*/  ISETP.GE.U32.AND.EX P0, PT, R17, UR5, PT, P0 ;  /* 0x0000000511007c0c */ /* 0x000fda000bf06100 */
[----:B------:R-:W-:Y:S05]  /*4670*/  @P0 BRA `(.L_x_75) ;  /* 0x0000000400680947 */ /* 0x000fea0003800000 */
[----:B------:R-:W1:Y:S01]  /*4680*/  S2R R12, SR_CTAID.X ;  /* 0x00000000000c7919 */ /* 0x000e620000002500 */
[----:B------:R-:W2:Y:S01]  /*4690*/  LDC.64 R10, c[0x0][0x8d0] ;  /* 0x00023400ff0a7b82 */ /* 0x000ea20000000a00 */
[----:B------:R-:W-:Y:S01]  /*46a0*/  ULDC UR4, c[0x0][0x150] ;  /* 0x0000540000047ab9 */ /* 0x000fe20000000800 */
[----:B------:R-:W-:Y:S01]  /*46b0*/  IMAD.MOV.U32 R8, RZ, RZ, R16 ;  /* 0x000000ffff087224 */ /* 0x000fe200078e0010 */
[----:B------:R-:W3:Y:S01]  /*46c0*/  S2R R26, SR_CTAID.Y ;  /* 0x00000000001a7919 */ /* 0x000ee20000002600 */
[----:B------:R-:W-:-:S04]  /*46d0*/  IMAD.MOV.U32 R9, RZ, RZ, R17 ;  /* 0x000000ffff097224 */ /* 0x000fc800078e0011 */
[----:B------:R-:W4:Y:S08]  /*46e0*/  LDC R25, c[0x0][0x144] ;  /* 0x00005100ff197b82 */ /* 0x000f300000000800 */
[----:B------:R-:W3:Y:S08]  /*46f0*/  LDC R0, c[0x0][0x8d8] ;  /* 0x00023600ff007b82 */ /* 0x000ef00000000800 */
[----:B------:R-:W3:Y:S01]  /*4700*/  LDC.64 R20, c[0x0][0x8c8] ;  /* 0x00023200ff147b82 */ /* 0x000ee20000000a00 */
[----:B--2---:R-:W-:-:S04]  /*4710*/  ISETP.NE.U32.AND P0, PT, R10, RZ, PT ;  /* 0x000000ff0a00720c */ /* 0x004fc80003f05070 */
[----:B------:R-:W-:Y:S02]  /*4720*/  ISETP.NE.AND.EX P0, PT, R11, RZ, PT, P0 ;  /* 0x000000ff0b00720c */ /* 0x000fe40003f05300 */
[----:B-1----:R-:W-:-:S05]  /*4730*/  I2FP.F32.U32 R3, R12 ;  /* 0x0000000c00037245 */ /* 0x002fca0000201000 */
[----:B------:R-:W-:-:S04]  /*4740*/  FMUL R3, R3, UR4 ;  /* 0x0000000403037c20 */ /* 0x000fc80008400000 */
[----:B------:R1:W2:Y:S02]  /*4750*/  F2I.U32.TRUNC.NTZ R24, R3 ;  /* 0x0000000300187305 */ /* 0x0002a4000020f000 */
[----:B----4-:R-:W-:Y:S05]  /*4760*/  @!P0 BRA `(.L_x_76) ;  /* 0x0000000000288947 */ /* 0x010fea0003800000 */
[----:B-1----:R-:W1:Y:S02]  /*4770*/  LDC R3, c[0x0][0x8dc] ;  /* 0x00023700ff037b82 */ /* 0x002e640000000800 */
        /* <DEDUP_REMOVED lines=9> */
.L_x_76:
[----:B------:R-:W4:Y:S01]  /*4810*/  LDC.64 R14, c[0x0][0x8e8] ;  /* 0x00023a00ff0e7b82 */ /* 0x000f220000000a00 */
[-CC-:B---3--:R-:W-:Y:S01]  /*4820*/  SHF.R.U64 R32, R8, R0.reuse, R9.reuse ;  /* 0x0000000008207219 */ /* 0x188fe20000001209 */
[----:B--2---:R-:W-:Y:S01]  /*4830*/  IMAD.MOV R24, RZ, RZ, -R24 ;  /* 0x000000ffff187224 */ /* 0x004fe200078e0a18 */
[----:B------:R-:W-:Y:S01]  /*4840*/  SHF.R.U32.HI R0, RZ, R0, R9 ;  /* 0x00000000ff007219 */ /* 0x000fe20000011609 */
[----:B------:R-:W-:Y:S01]  /*4850*/  ULDC UR4, c[0x0][0x154] ;  /* 0x0000550000047ab9 */ /* 0x000fe20000000800 */
[----:B-1----:R-:W-:Y:S01]  /*4860*/  IADD3 R3, P0, RZ, -R32, RZ ;  /* 0x80000020ff037210 */ /* 0x002fe20007f1e0ff */
[----:B------:R-:W-:Y:S02]  /*4870*/  IMAD R28, R25, R24, R12 ;  /* 0x00000018191c7224 */ /* 0x000fe400078e020c */
[----:B------:R-:W1:Y:S01]  /*4880*/  LDC R6, c[0x0][0x8c0] ;  /* 0x00023000ff067b82 */ /* 0x000e620000000800 */
[----:B------:R-:W-:Y:S02]  /*4890*/  IMAD.MOV.U32 R7, RZ, RZ, 0x1 ;  /* 0x00000001ff077424 */ /* 0x000fe400078e00ff */
[----:B------:R-:W-:-:S04]  /*48a0*/  IMAD.X R5, RZ, RZ, ~R0, P0 ;  /* 0x000000ffff057224 */ /* 0x000fc800000e0e00 */
[-C--:B------:R-:W-:Y:S01]  /*48b0*/  IMAD R0, R5, R20.reuse, RZ ;  /* 0x0000001405007224 */ /* 0x080fe200078e02ff */
[----:B------:R-:W2:Y:S01]  /*48c0*/  LDC R8, c[0x0][0x8b0] ;  /* 0x00022c00ff087b82 */ /* 0x000ea20000000800 */
[----:B------:R-:W-:-:S04]  /*48d0*/  IMAD.WIDE.U32 R4, R3, R20, R16 ;  /* 0x0000001403047225 */ /* 0x000fc800078e0010 */
[----:B------:R-:W-:Y:S01]  /*48e0*/  IMAD R3, R3, R21, R0 ;  /* 0x0000001503037224 */ /* 0x000fe200078e0200 */
[----:B------:R-:W-:Y:S02]  /*48f0*/  I2FP.F32.U32 R0, R26 ;  /* 0x0000001a00007245 */ /* 0x000fe40000201000 */
[----:B------:R-:W3:Y:S01]  /*4900*/  LDC R30, c[0x0][0x900] ;  /* 0x00024000ff1e7b82 */ /* 0x000ee20000000800 */
[----:B------:R-:W-:Y:S01]  /*4910*/  IMAD.IADD R3, R5, 0x1, R3 ;  /* 0x0000000105037824 */ /* 0x000fe200078e0203 */
[----:B----4-:R-:W-:Y:S01]  /*4920*/  ISETP.NE.U32.AND P0, PT, R14, RZ, PT ;  /* 0x000000ff0e00720c */ /* 0x010fe20003f05070 */
[----:B------:R-:W-:Y:S01]  /*4930*/  FMUL R0, R0, UR4 ;  /* 0x0000000400007c20 */ /* 0x000fe20008400000 */
[----:B------:R-:W-:Y:S02]  /*4940*/  IMAD.MOV.U32 R5, RZ, RZ, -0x1 ;  /* 0xffffffffff057424 */ /* 0x000fe400078e00ff */
[----:B------:R-:W-:Y:S01]  /*4950*/  ISETP.NE.AND.EX P0, PT, R15, RZ, PT, P0 ;  /* 0x000000ff0f00720c */ /* 0x000fe20003f05300 */
[----:B------:R4:W3:Y:S01]  /*4960*/  F2I.U32.TRUNC.NTZ R20, R0 ;  /* 0x0000000000147305 */ /* 0x0008e2000020f000 */
[----:B------:R-:W4:Y:S01]  /*4970*/  LDC R21, c[0x0][0x148] ;  /* 0x00005200ff157b82 */ /* 0x000f220000000800 */
[----:B-1----:R-:W-:-:S02]  /*4980*/  SHF.R.U64 R12, R4, R6, R3 ;  /* 0x00000006040c7219 */ /* 0x002fc40000001203 */
[----:B------:R-:W-:-:S05]  /*4990*/  SHF.R.U32.HI R3, RZ, R6, R3 ;  /* 0x00000006ff037219 */ /* 0x000fca0000011603 */
[----:B------:R-:W1:Y:S01]  /*49a0*/  LDC R24, c[0x0][0x8a8] ;  /* 0x00022a00ff187b82 */ /* 0x000e620000000800 */
[-CC-:B--2---:R-:W-:Y:S02]  /*49b0*/  SHF.R.U64 R10, R12, R8.reuse, R3.reuse ;  /* 0x000000080c0a7219 */ /* 0x184fe40000001203 */
[----:B------:R-:W-:-:S05]  /*49c0*/  SHF.R.U32.HI R3, RZ, R8, R3 ;  /* 0x00000008ff037219 */ /* 0x000fca0000011603 */
[----:B------:R-:W2:Y:S01]  /*49d0*/  LDC R27, c[0x0][0x8f0] ;  /* 0x00023c00ff1b7b82 */ /* 0x000ea20000000800 */
[-C--:B---3--:R-:W-:Y:S02]  /*49e0*/  SHF.L.U32 R4, R5, R30.reuse, RZ ;  /* 0x0000001e05047219 */ /* 0x088fe400000006ff */
[-CC-:B------:R-:W-:Y:S02]  /*49f0*/  SHF.R.U64 R13, R10, R30.reuse, R3.reuse ;  /* 0x0000001e0a0d7219 */ /* 0x180fe40000001203 */
[----:B------:R-:W-:Y:S02]  /*4a00*/  SHF.R.U32.HI R5, RZ, R30, R3 ;  /* 0x0000001eff057219 */ /* 0x000fe40000011603 */
[----:B------:R-:W-:Y:S01]  /*4a10*/  LOP3.LUT R25, RZ, R4, RZ, 0x33, !PT ;  /* 0x00000004ff197212 */ /* 0x000fe200078e33ff */
[----:B------:R-:W3:Y:S01]  /*4a20*/  LDC R29, c[0x0][0x8e0] ;  /* 0x00023800ff1d7b82 */ /* 0x000ee20000000800 */
[----:B------:R-:W-:Y:S01]  /*4a30*/  SHF.L.U32 R30, R7, R30, RZ ;  /* 0x0000001e071e7219 */ /* 0x000fe200000006ff */
[----:B------:R-:W-:-:S06]  /*4a40*/  IMAD.MOV.U32 R4, RZ, RZ, R13 ;  /* 0x000000ffff047224 */ /* 0x000fcc00078e000d */
[----:B------:R-:W1:Y:S01]  /*4a50*/  LDC R31, c[0x0][0x8b8] ;  /* 0x00022e00ff1f7b82 */ /* 0x000e620000000800 */
[----:B------:R-:W-:Y:S05]  /*4a60*/  @!P0 BRA `(.L_x_77) ;  /* 0x0000000000288947 */ /* 0x000fea0003800000 */
[----:B----4-:R-:W4:Y:S02]  /*4a70*/  LDC R0, c[0x0][0x8f4] ;  /* 0x00023d00ff007b82 */ /* 0x010f240000000800 */
[----:B----4-:R-:W-:-:S05]  /*4a80*/  IADD3 R3, P0, R13, R0, RZ ;  /* 0x000000000d037210 */ /* 0x010fca0007f1e0ff */
        /* <DEDUP_REMOVED lines=8> */
.L_x_77:
[----:B------:R-:W-:Y:S01]  /*4b10*/  ISETP.NE.AND P0, PT, R2, 0x1, PT ;  /* 0x000000010200780c */ /* 0x000fe20003f05270 */
[----:B------:R-:W-:Y:S01]  /*4b20*/  IMAD.MOV R20, RZ, RZ, -R20 ;  /* 0x000000ffff147224 */ /* 0x000fe200078e0a14 */
[----:B--2-4-:R-:W-:Y:S01]  /*4b30*/  SHF.R.U64 R0, R4, R27, R5 ;  /* 0x0000001b04007219 */ /* 0x014fe20000001205 */
[----:B-1----:R-:W-:Y:S01]  /*4b40*/  VIADD R5, R24, 0xffffffff ;  /* 0xffffffff18057836 */ /* 0x002fe20000000000 */
[----:B------:R-:W-:Y:S02]  /*4b50*/  LOP3.LUT R3, R10, R25, RZ, 0xc0, !PT ;  /* 0x000000190a037212 */ /* 0x000fe400078ec0ff */
[----:B------:R-:W-:Y:S01]  /*4b60*/  R2UR UR47, R32 ;  /* 0x00000000202f72ca */ /* 0x000fe200000e0000 */
[----:B------:R-:W-:Y:S01]  /*4b70*/  IMAD.MOV R4, RZ, RZ, -R0 ;  /* 0x000000ffff047224 */ /* 0x000fe200078e0a00 */
[----:B------:R-:W-:Y:S01]  /*4b80*/  LOP3.LUT R5, R12, R5, RZ, 0xc0, !PT ;  /* 0x000000050c057212 */ /* 0x000fe200078ec0ff */
[----:B------:R-:W-:Y:S02]  /*4b90*/  IMAD R3, R30, R0, R3 ;  /* 0x000000001e037224 */ /* 0x000fe400078e0203 */
[----:B---3--:R-:W-:-:S02]  /*4ba0*/  IMAD R0, R4, R29, R13 ;  /* 0x0000001d04007224 */ /* 0x008fc400078e020d */
[----:B------:R-:W-:Y:S02]  /*4bb0*/  @P0 IMAD R28, R21, R20, R26 ;  /* 0x00000014151c0224 */ /* 0x000fe400078e021a */
[----:B------:R-:W-:Y:S02]  /*4bc0*/  IMAD R0, R0, R24, R5 ;  /* 0x0000001800007224 */ /* 0x000fe400078e0205 */
[----:B------:R-:W-:Y:S02]  /*4bd0*/  IMAD R3, R3, R31, R28 ;  /* 0x0000001f03037224 */ /* 0x000fe400078e021c */
[----:B------:R-:W-:-:S03]  /*4be0*/  IMAD.MOV.U32 R4, RZ, RZ, 0x1 ;  /* 0x00000001ff047424 */ /* 0x000fc600078e00ff */
[----:B------:R-:W-:Y:S02]  /*4bf0*/  SEL R8, R0, R3, !P0 ;  /* 0x0000000300087207 */ /* 0x000fe40004000000 */
[----:B------:R-:W-:Y:S02]  /*4c00*/  SEL R3, R3, R0, !P0 ;  /* 0x0000000003037207 */ /* 0x000fe40004000000 */
[----:B------:R-:W-:-:S07]  /*4c10*/  PRMT R0, R4, 0x7610, R0 ;  /* 0x0000761004007816 */ /* 0x000fce0000000000 */
.L_x_75:
[----:B------:R-:W-:Y:S01]  /*4c20*/  LOP3.LUT P0, RZ, R0, 0xff, RZ, 0xc0, !PT ;  /* 0x000000ff00ff7812 */ /* 0x000fe2000780c0ff */
[----:B------:R-:W-:-:S04]  /*4c30*/  UIMAD.WIDE.U32 UR4, UR51, -0xf0f0f0f, URZ ;  /* 0xf0f0f0f1330478a5 */ /* 0x000fc8000f8e003f */
[----:B------:R-:W-:-:S04]  /*4c40*/  USHF.R.U32.HI UR4, URZ, 0x4, UR5 ;  /* 0x000000043f047899 */ /* 0x000fc80008011605 */
[----:B------:R-:W-:-:S04]  /*4c50*/  UIMAD UR4, UR4, -0x11, UR51 ;  /* 0xffffffef040478a4 */ /* 0x000fc8000f8e0233 */
[----:B------:R-:W-:Y:S08]  /*4c60*/  @P0 BRA `(.L_x_78) ;  /* 0xffffffcc001c0947 */ /* 0x000ff0000383ffff */
[----:B------:R-:W-:-:S04]  /*4c70*/  DEPBAR.LE SB0, 0x0 ;  /* 0x000080000000791a */ /* 0x000fc80000000000 */
[----:B------:R-:W-:Y:S05]  /*4c80*/  EXIT ;  /* 0x000000000000794d */ /* 0x000fea0003800000 */
.L_x_13:
[----:B------:R-:W-:Y:S01]  /*4c90*/  ULDC.64 UR4, c[0x0][0x8f8] ;  /* 0x00023e0000047ab9 */ /* 0x000fe20000000a00 */
[----:B------:R-:W-:Y:S01]  /*4ca0*/  PRMT R12, RZ, 0x7610, R12 ;  /* 0x00007610ff0c7816 */ /* 0x000fe2000000000c */
[----:B------:R-:W-:Y:S01]  /*4cb0*/  IMAD.MOV.U32 R20, RZ, RZ, -0x1 ;  /* 0xffffffffff147424 */ /* 0x000fe200078e00ff */
[----:B------:R-:W-:Y:S01]  /*4cc0*/  ISETP.GE.U32.AND P1, PT, R16, UR4, PT ;  /* 0x0000000410007c0c */ /* 0x000fe2000bf26070 */
[----:B------:R-:W-:Y:S02]  /*4cd0*/  IMAD.MOV.U32 R7, RZ, RZ, -0x1 ;  /* 0xffffffffff077424 */ /* 0x000fe400078e00ff */
[----:B------:R-:W-:Y:S01]  /*4ce0*/  IMAD.MOV.U32 R6, RZ, RZ, -0x1 ;  /* 0xffffffffff067424 */ /* 0x000fe200078e00ff */
[----:B------:R-:W-:-:S13]  /*4cf0*/  ISETP.GE.U32.AND.EX P1, PT, R17, UR5, PT, P1 ;  /* 0x0000000511007c0c */ /* 0x000fda000bf26110 */
[----:B------:R-:W-:Y:S05]  /*4d00*/  @P1 BRA `(.L_x_79) ;  /* 0x0000000400281947 */ /* 0x000fea0003800000 */
[----:B------:R-:W2:Y:S01]  /*4d10*/  LDC.64 R20, c[0x0][0x8d0] ;  /* 0x00023400ff147b82 */ /* 0x000ea20000000a00 */
[----:B------:R-:W-:Y:S02]  /*4d20*/  IMAD.MOV.U32 R14, RZ, RZ, R16 ;  /* 0x000000ffff0e7224 */ /* 0x000fe400078e0010 */
[----:B------:R-:W-:-:S05]  /*4d30*/  IMAD.MOV.U32 R15, RZ, RZ, R17 ;  /* 0x000000ffff0f7224 */ /* 0x000fca00078e0011 */
[----:B------:R-:W3:Y:S08]  /*4d40*/  LDC R26, c[0x0][0x8d8] ;  /* 0x00023600ff1a7b82 */ /* 0x000ef00000000800 */
[----:B------:R-:W4:Y:S01]  /*4d50*/  LDC.64 R28, c[0x0][0x8c8] ;  /* 0x00023200ff1c7b82 */ /* 0x000f220000000a00 */
[----:B--2---:R-:W-:-:S04]  /*4d60*/  ISETP.NE.U32.AND P1, PT, R20, RZ, PT ;  /* 0x000000ff1400720c */ /* 0x004fc80003f25070 */
[----:B------:R-:W-:-:S13]  /*4d70*/  ISETP.NE.AND.EX P1, PT, R21, RZ, PT, P1 ;  /* 0x000000ff1500720c */ /* 0x000fda0003f25310 */
[----:B---34-:R-:W-:Y:S05]  /*4d80*/  @!P1 BRA `(.L_x_80) ;  /* 0x0000000000289947 */ /* 0x018fea0003800000 */
[----:B------:R-:W2:Y:S02]  /*4d90*/  LDC R7, c[0x0][0x8dc] ;  /* 0x00023700ff077b82 */ /* 0x000ea40000000800 */
[----:B--2---:R-:W-:-:S05]  /*4da0*/  IADD3 R15, P1, R16, R7, RZ ;  /* 0x00000007100f7210 */ /* 0x004fca0007f3e0ff */
        /* <DEDUP_REMOVED lines=8> */
.L_x_80:
[----:B------:R-:W2:Y:S01]  /*4e30*/  LDC.64 R30, c[0x0][0x8e8] ;  /* 0x00023a00ff1e7b82 */ /* 0x000ea20000000a00 */
[-CC-:B------:R-:W-:Y:S01]  /*4e40*/  SHF.R.U64 R22, R14, R26.reuse, R15.reuse ;  /* 0x0000001a0e167219 */ /* 0x180fe2000000120f */
[----:B------:R-:W-:Y:S01]  /*4e50*/  IMAD.MOV.U32 R32, RZ, RZ, 0x1 ;  /* 0x00000001ff207424 */ /* 0x000fe200078e00ff */
[----:B------:R-:W-:Y:S02]  /*4e60*/  SHF.R.U32.HI R6, RZ, R26, R15 ;  /* 0x0000001aff067219 */ /* 0x000fe4000001160f */
[----:B------:R-:W-:-:S03]  /*4e70*/  IADD3 R13, P1, RZ, -R22, RZ ;  /* 0x80000016ff0d7210 */ /* 0x000fc60007f3e0ff */
[----:B------:R-:W3:Y:S02]  /*4e80*/  LDC R14, c[0x0][0x8c0] ;  /* 0x00023000ff0e7b82 */ /* 0x000ee40000000800 */
[----:B------:R-:W-:-:S04]  /*4e90*/  IMAD.X R7, RZ, RZ, ~R6, P1 ;  /* 0x000000ffff077224 */ /* 0x000fc800008e0e06 */
[-C--:B------:R-:W-:Y:S02]  /*4ea0*/  IMAD R12, R7, R28.reuse, RZ ;  /* 0x0000001c070c7224 */ /* 0x080fe400078e02ff */
[----:B------:R-:W4:Y:S01]  /*4eb0*/  LDC R26, c[0x0][0x8b0] ;  /* 0x00022c00ff1a7b82 */ /* 0x000f220000000800 */
[----:B------:R-:W-:-:S04]  /*4ec0*/  IMAD.WIDE.U32 R6, R13, R28, R16 ;  /* 0x0000001c0d067225 */ /* 0x000fc800078e0010 */
[----:B------:R-:W-:Y:S02]  /*4ed0*/  IMAD R13, R13, R29, R12 ;  /* 0x0000001d0d0d7224 */ /* 0x000fe400078e020c */
[----:B------:R-:W-:Y:S01]  /*4ee0*/  IMAD.MOV.U32 R12, RZ, RZ, -0x1 ;  /* 0xffffffffff0c7424 */ /* 0x000fe200078e00ff */
[----:B------:R-:W5:Y:S01]  /*4ef0*/  LDC R27, c[0x0][0x900] ;  /* 0x00024000ff1b7b82 */ /* 0x000f620000000800 */
[----:B------:R-:W-:Y:S01]  /*4f00*/  IMAD.IADD R7, R7, 0x1, R13 ;  /* 0x0000000107077824 */ /* 0x000fe200078e020d */
[----:B--2---:R-:W-:-:S04]  /*4f10*/  ISETP.NE.U32.AND P1, PT, R30, RZ, PT ;  /* 0x000000ff1e00720c */ /* 0x004fc80003f25070 */
[----:B------:R-:W-:Y:S02]  /*4f20*/  ISETP.NE.AND.EX P1, PT, R31, RZ, PT, P1 ;  /* 0x000000ff1f00720c */ /* 0x000fe40003f25310 */
[----:B------:R-:W2:Y:S01]  /*4f30*/  LDC R25, c[0x0][0x8a8] ;  /* 0x00022a00ff197b82 */ /* 0x000ea20000000800 */
[-CC-:B---3--:R-:W-:Y:S02]  /*4f40*/  SHF.R.U64 R20, R6, R14.reuse, R7.reuse ;  /* 0x0000000e06147219 */ /* 0x188fe40000001207 */
[----:B------:R-:W-:-:S05]  /*4f50*/  SHF.R.U32.HI R7, RZ, R14, R7 ;  /* 0x0000000eff077219 */ /* 0x000fca0000011607 */
[----:B------:R-:W3:Y:S01]  /*4f60*/  LDC R28, c[0x0][0x8f0] ;  /* 0x00023c00ff1c7b82 */ /* 0x000ee20000000800 */
[-CC-:B----4-:R-:W-:Y:S02]  /*4f70*/  SHF.R.U64 R23, R20, R26.reuse, R7.reuse ;  /* 0x0000001a14177219 */ /* 0x190fe40000001207 */
[----:B------:R-:W-:-:S05]  /*4f80*/  SHF.R.U32.HI R6, RZ, R26, R7 ;  /* 0x0000001aff067219 */ /* 0x000fca0000011607 */
[----:B------:R-:W4:Y:S01]  /*4f90*/  LDC R29, c[0x0][0x8e0] ;  /* 0x00023800ff1d7b82 */ /* 0x000f220000000800 */
[-CC-:B-----5:R-:W-:Y:S02]  /*4fa0*/  SHF.R.U64 R26, R23, R27.reuse, R6.reuse ;  /* 0x0000001b171a7219 */ /* 0x1a0fe40000001206 */
[-C--:B------:R-:W-:Y:S02]  /*4fb0*/  SHF.L.U32 R12, R12, R27.reuse, RZ ;  /* 0x0000001b0c0c7219 */ /* 0x080fe400000006ff */
[----:B------:R-:W-:Y:S01]  /*4fc0*/  SHF.R.U32.HI R7, RZ, R27, R6 ;  /* 0x0000001bff077219 */ /* 0x000fe20000011606 */
[----:B------:R-:W-:Y:S01]  /*4fd0*/  IMAD.MOV.U32 R6, RZ, RZ, R26 ;  /* 0x000000ffff067224 */ /* 0x000fe200078e001a */
[----:B------:R-:W-:Y:S01]  /*4fe0*/  LOP3.LUT R34, RZ, R12, RZ, 0x33, !PT ;  /* 0x0000000cff227212 */ /* 0x000fe200078e33ff */
[----:B------:R-:W1:Y:S01]  /*4ff0*/  LDC R33, c[0x0][0x8b8] ;  /* 0x00022e00ff217b82 */ /* 0x000e620000000800 */
        /* <DEDUP_REMOVED lines=11> */
.L_x_81:
[----:B------:R-:W-:Y:S01]  /*50b0*/  ISETP.NE.AND P1, PT, R2, 0x1, PT ;  /* 0x000000010200780c */ /* 0x000fe20003f25270 */
[----:B--2---:R-:W-:Y:S01]  /*50c0*/  VIADD R13, R25, 0xffffffff ;  /* 0xffffffff190d7836 */ /* 0x004fe20000000000 */
[----:B---3--:R-:W-:Y:S01]  /*50d0*/  SHF.R.U64 R6, R6, R28, R7 ;  /* 0x0000001c06067219 */ /* 0x008fe20000001207 */
[----:B------:R-:W-:Y:S01]  /*50e0*/  IMAD.MOV.U32 R12, RZ, RZ, 0x1 ;  /* 0x00000001ff0c7424 */ /* 0x000fe200078e00ff */
[----:B------:R-:W-:Y:S02]  /*50f0*/  SHF.L.U32 R32, R32, R27, RZ ;  /* 0x0000001b20207219 */ /* 0x000fe400000006ff */
[----:B------:R-:W-:Y:S01]  /*5100*/  LOP3.LUT R5, R23, R34, RZ, 0xc0, !PT ;  /* 0x0000002217057212 */ /* 0x000fe200078ec0ff */
[----:B------:R-:W-:-:S04]  /*5110*/  IMAD.MOV R7, RZ, RZ, -R6 ;  /* 0x000000ffff077224 */ /* 0x000fc800078e0a06 */
[----:B------:R-:W-:Y:S02]  /*5120*/  IMAD R5, R32, R6, R5 ;  /* 0x0000000620057224 */ /* 0x000fe400078e0205 */
[----:B------:R-:W-:Y:S01]  /*5130*/  @P1 IMAD R10, R11, R24, R4 ;  /* 0x000000180b0a1224 */ /* 0x000fe200078e0204 */
[----:B------:R-:W-:Y:S01]  /*5140*/  LOP3.LUT R11, R20, R13, RZ, 0xc0, !PT ;  /* 0x0000000d140b7212 */ /* 0x000fe200078ec0ff */
[----:B----4-:R-:W-:Y:S02]  /*5150*/  IMAD R4, R7, R29, R26 ;  /* 0x0000001d07047224 */ /* 0x010fe400078e021a */
[----:B-1----:R-:W-:Y:S02]  /*5160*/  IMAD R10, R5, R33, R10 ;  /* 0x00000021050a7224 */ /* 0x002fe400078e020a */
[----:B------:R-:W-:Y:S02]  /*5170*/  IMAD R5, R4, R25, R11 ;  /* 0x0000001904057224 */ /* 0x000fe400078e020b */
[----:B------:R-:W-:-:S03]  /*5180*/  IMAD.MOV.U32 R6, RZ, RZ, R22 ;  /* 0x000000ffff067224 */ /* 0x000fc600078e0016 */
[----:B------:R-:W-:Y:S02]  /*5190*/  SEL R7, R5, R10, !P1 ;  /* 0x0000000a05077207 */ /* 0x000fe40004800000 */
[----:B------:R-:W-:-:S07]  /*51a0*/  SEL R20, R10, R5, !P1 ;  /* 0x000000050a147207 */ /* 0x000fce0004800000 */
.L_x_79:
[----:B------:R-:W-:-:S08]  /*51b0*/  NOP ;  /* 0x0000000000007918 */ /* 0x000fd00000000000 */
[----:B------:R-:W2:-:S00]  /*51c0*/  USETMAXREG.DEALLOC.CTAPOOL 0x28 ;  /* 0x00000028000079c8 */ /* 0x000e8000080e0500 */
[----:B--2---:R-:W-:-:S13]  /*51d0*/  ISETP.NE.AND P1, PT, R3, 0x1, PT ;  /* 0x000000010300780c */ /* 0x004fda0003f25270 */
[----:B-1----:R-:W-:Y:S05]  /*51e0*/  @!P1 EXIT ;  /* 0x000000000000994d */ /* 0x002fea0003800000 */
[----:B------:R-:W-:Y:S05]  /*51f0*/  @!P4 BRA `(.L_x_82) ;  /* 0x0000000c00c4c947 */ /* 0x000fea0003800000 */
[----:B------:R-:W-:-:S13]  /*5200*/  ISETP.NE.OR P0, PT, R3, 0x2, P0 ;  /* 0x000000020300780c */ /* 0x000fda0000705670 */
[----:B------:R-:W-:Y:S05]  /*5210*/  @P0 EXIT ;  /* 0x000000000000094d */ /* 0x000fea0003800000 */
[----:B------:R-:W-:-:S13]  /*5220*/  LOP3.LUT P1, RZ, R12, 0xff, RZ, 0xc0, !PT ;  /* 0x000000ff0cff7812 */ /* 0x000fda000782c0ff */
[----:B------:R-:W-:Y:S05]  /*5230*/  @!P1 BRA `(.L_x_83) ;  /* 0x0000000000189947 */ /* 0x000fea0003800000 */
[----:B------:R-:W-:Y:S01]  /*5240*/  UMOV UR4, 0x400 ;  /* 0x0000040000047882 */ /* 0x000fe20000000000 */
[----:B------:R-:W-:Y:S01]  /*5250*/  IMAD.MOV.U32 R3, RZ, RZ, RZ ;  /* 0x000000ffff037224 */ /* 0x000fe200078e00ff */
[----:B------:R-:W-:-:S04]  /*5260*/  ULEA UR4, UR43, UR4, 0x18 ;  /* 0x000000042b047291 */ /* 0x000fc8000f8ec03f */
[----:B------:R-:W-:-:S05]  /*5270*/  SHF.L.U32 R3, R3, 0x1f, RZ ;  /* 0x0000001f03037819 */ /* 0x000fca00000006ff */
[----:B------:R-:W1:Y:S02]  /*5280*/  SYNCS.PHASECHK.TRANS64.TRYWAIT P0, [UR4+0x138], R3 ;  /* 0x00013803ff0075a7 */ /* 0x000e640008000144 */
[----:B-1----:R-:W-:Y:S05]  /*5290*/  @!P0 BRA `(.L_x_84) ;  /* 0x0000002400b88947 */ /* 0x002fea0003800000 */
.L_x_83:
[----:B-1----:R-:W-:Y:S01]  /*52a0*/  PRMT R3, RZ, 0x7610, R3 ;  /* 0x00007610ff037816 */ /* 0x002fe20000000003 */
[----:B------:R-:W-:Y:S06]  /*52b0*/  @P3 BRA `(.L_x_85) ;  /* 0x0000000000243947 */ /* 0x000fec0003800000 */
[----:B------:R-:W-:Y:S02]  /*52c0*/  ULDC.64 UR4, c[0x0][0x588] ;  /* 0x0001620000047ab9 */ /* 0x000fe40000000a00 */
[----:B------:R-:W-:-:S04]  /*52d0*/  ISETP.NE.U32.AND P0, PT, RZ, UR4, PT ;  /* 0x00000004ff007c0c */ /* 0x000fc8000bf05070 */
[----:B------:R-:W-:-:S13]  /*52e0*/  ISETP.NE.AND.EX P0, PT, RZ, UR5, PT, P0 ;  /* 0x00000005ff007c0c */ /* 0x000fda000bf05300 */
[----:B------:R-:W-:Y:S05]  /*52f0*/  @!P0 BRA `(.L_x_86) ;  /* 0x00000000000c8947 */ /* 0x000fea0003800000 */
[----:B------:R2:W5:Y:S01]  /*5300*/  LDG.E R8, desc[UR38][R8.64] ;  /* 0x0000002608087981 */ /* 0x000562000c1e1900 */
[----:B------:R-:W-:Y:S01]  /*5310*/  IMAD.MOV.U32 R3, RZ, RZ, 0x1 ;  /* 0x00000001ff037424 */ /* 0x000fe200078e00ff */
[----:B------:R-:W-:Y:S06]  /*5320*/  BRA `(.L_x_85) ;  /* 0x0000000000087947 */ /* 0x000fec0003800000 */
.L_x_86:
[----:B------:R-:W1:Y:S01]  /*5330*/  LDC R8, c[0x0][0x580] ;  /* 0x00016000ff087b82 */ /* 0x000e620000000800 */
[----:B------:R-:W-:-:S07]  /*5340*/  IMAD.MOV.U32 R3, RZ, RZ, 0x1 ;  /* 0x00000001ff037424 */ /* 0x000fce00078e00ff */
.L_x_85:
[----:B--2---:R-:W-:Y:S01]  /*5350*/  IMAD.MOV.U32 R9, RZ, RZ, 0x1 ;  /* 0x00000001ff097424 */ /* 0x004fe200078e00ff */
[----:B------:R-:W-:Y:S06]  /*5360*/  @!P1 BRA `(.L_x_87) ;  /* 0x0000000c00109947 */ /* 0x000fec0003800000 */
[----:B------:R-:W2:Y:S01]  /*5370*/  LDC R10, c[0x0][0x900] ;  /* 0x00024000ff0a7b82 */ /* 0x000ea20000000800 */
[----:B------:R-:W-:Y:S01]  /*5380*/  IMAD.MOV.U32 R5, RZ, RZ, -0x1 ;  /* 0xffffffffff057424 */ /* 0x000fe200078e00ff */
[----:B------:R-:W-:Y:S01]  /*5390*/  LOP3.LUT R11, R0, 0x2, RZ, 0xfc, !PT ;  /* 0x00000002000b7812 */ /* 0x000fe200078efcff */
[----:B------:R-:W-:Y:S01]  /*53a0*/  IMAD.MOV.U32 R9, RZ, RZ, 0x1 ;  /* 0x00000001ff097424 */ /* 0x000fe200078e00ff */
[----:B------:R-:W-:Y:S01]  /*53b0*/  ULDC.64 UR6, c[0x0][0x198] ;  /* 0x0000660000067ab9 */ /* 0x000fe20000000a00 */
[----:B------:R-:W-:Y:S01]  /*53c0*/  ULDC.64 UR22, c[0x0][0x588] ;  /* 0x0001620000167ab9 */ /* 0x000fe20000000a00 */
[----:B------:R-:W-:Y:S01]  /*53d0*/  ULDC.64 UR24, c[0x0][0x8f8] ;  /* 0x00023e0000187ab9 */ /* 0x000fe20000000a00 */
[----:B------:R-:W-:Y:S01]  /*53e0*/  ULDC.64 UR14, c[0x0][0x590] ;  /* 0x00016400000e7ab9 */ /* 0x000fe20000000a00 */
[----:B------:R-:W3:Y:S01]  /*53f0*/  LDC R12, c[0x0][0x8a8] ;  /* 0x00022a00ff0c7b82 */ /* 0x000ee20000000800 */
[-C--:B--2---:R-:W-:Y:S02]  /*5400*/  SHF.L.U32 R5, R5, R10.reuse, RZ ;  /* 0x0000000a05057219 */ /* 0x084fe400000006ff */
[----:B------:R-:W-:Y:S01]  /*5410*/  SHF.L.U32 R10, R9, R10, RZ ;  /* 0x0000000a090a7219 */ /* 0x000fe200000006ff */
[----:B------:R-:W-:Y:S01]  /*5420*/  IMAD.MOV.U32 R9, RZ, RZ, 0x1 ;  /* 0x00000001ff097424 */ /* 0x000fe200078e00ff */
[----:B------:R-:W-:Y:S01]  /*5430*/  LOP3.LUT R13, RZ, R5, RZ, 0x33, !PT ;  /* 0x00000005ff0d7212 */ /* 0x000fe200078e33ff */
[----:B---3--:R-:W-:-:S07]  /*5440*/  VIADD R12, R12, 0xffffffff ;  /* 0xffffffff0c0c7836 */ /* 0x008fce0000000000 */
.L_x_107:
[----:B------:R-:W-:Y:S02]  /*5450*/  ISETP.NE.U32.AND P0, PT, RZ, UR14, PT ;  /* 0x0000000eff007c0c */ /* 0x000fe4000bf05070 */
[----:B------:R-:W-:Y:S02]  /*5460*/  R2UR UR11, R20 ;  /* 0x00000000140b72ca */ /* 0x000fe400000e0000 */
[----:B------:R-:W-:Y:S02]  /*5470*/  R2UR UR10, R7 ;  /* 0x00000000070a72ca */ /* 0x000fe400000e0000 */
[----:B------:R-:W-:-:S09]  /*5480*/  ISETP.NE.AND.EX P0, PT, RZ, UR15, PT, P0 ;  /* 0x0000000fff007c0c */ /* 0x000fd2000bf05300 */
[----:B------:R-:W-:Y:S02]  /*5490*/  USHF.L.U32 UR11, UR11, 0x7, URZ ;  /* 0x000000070b0b7899 */ /* 0x000fe4000800063f */
[----:B------:R-:W-:Y:S02]  /*54a0*/  USHF.L.U32 UR10, UR10, 0x6, URZ ;  /* 0x000000060a0a7899 */ /* 0x000fe4000800063f */
[----:B--2---:R-:W-:Y:S10]  /*54b0*/  @!P0 BRA `(.L_x_88) ;  /* 0x00000000002c8947 */ /* 0x004ff40003800000 */
[----:B------:R-:W-:-:S04]  /*54c0*/  ISETP.NE.U32.AND P1, PT, RZ, UR22, PT ;  /* 0x00000016ff007c0c */ /* 0x000fc8000bf25070 */
[----:B------:R-:W-:-:S13]  /*54d0*/  ISETP.NE.AND.EX P1, PT, RZ, UR23, PT, P1 ;  /* 0x00000017ff007c0c */ /* 0x000fda000bf25310 */
[----:B------:R-:W-:Y:S05]  /*54e0*/  @!P1 BRA `(.L_x_89) ;  /* 0x0000000000189947 */ /* 0x000fea0003800000 */
[----:B------:R-:W2:Y:S01]  /*54f0*/  LDC.64 R4, c[0x0][0x588] ;  /* 0x00016200ff047b82 */ /* 0x000ea20000000a00 */
[----:B------:R-:W-:-:S04]  /*5500*/  IMAD R3, R6, UR14, RZ ;  /* 0x0000000e06037c24 */ /* 0x000fc8000f8e02ff */
[----:B--2---:R-:W-:-:S05]  /*5510*/  IMAD.WIDE R4, R3, 0x4, R4 ;  /* 0x0000000403047825 */ /* 0x004fca00078e0204 */
[----:B-1---5:R3:W5:Y:S01]  /*5520*/  LDG.E R8, desc[UR38][R4.64] ;  /* 0x0000002604087981 */ /* 0x022762000c1e1900 */
[----:B------:R-:W-:Y:S01]  /*5530*/  IMAD.MOV.U32 R3, RZ, RZ, 0x1 ;  /* 0x00000001ff037424 */ /* 0x000fe200078e00ff */
[----:B------:R-:W-:Y:S06]  /*5540*/  BRA `(.L_x_88) ;  /* 0x0000000000087947 */ /* 0x000fec0003800000 */
.L_x_89:
[----:B-1---5:R-:W2:Y:S01]  /*5550*/  LDC R8, c[0x0][0x580] ;  /* 0x00016000ff087b82 */ /* 0x022ea20000000800 */
[----:B------:R-:W-:-:S07]  /*5560*/  IMAD.MOV.U32 R3, RZ, RZ, 0x1 ;  /* 0x00000001ff037424 */ /* 0x000fce00078e00ff */
.L_x_88:
[----:B------:R-:W-:Y:S05]  /*5570*/  @!P0 BRA `(.L_x_90) ;  /* 0x00000000001c8947 */ /* 0x000fea0003800000 */
[----:B------:R-:W-:-:S13]  /*5580*/  LOP3.LUT P2, RZ, R3, 0xff, RZ, 0xc0, !PT ;  /* 0x000000ff03ff7812 */ /* 0x000fda000784c0ff */
[----:B---3--:R-:W3:Y:S02]  /*5590*/  @!P2 LDC.64 R4, c[0x0][0x588] ;  /* 0x00016200ff04ab82 */ /* 0x008ee40000000a00 */
[----:B---3--:R-:W-:-:S04]  /*55a0*/  @!P2 ISETP.NE.U32.AND P0, PT, R4, RZ, PT ;  /* 0x000000ff0400a20c */ /* 0x008fc80003f05070 */
[----:B------:R-:W-:Y:S02]  /*55b0*/  @!P2 ISETP.NE.AND.EX P1, PT, R5, RZ, PT, P0 ;  /* 0x000000ff0500a20c */ /* 0x000fe40003f25300 */
[----:B-12--5:R-:W-:Y:S02]  /*55c0*/  @P2 FSETP.EQ.AND P0, PT, R8, RZ, PT ;  /* 0x000000ff0800220b */ /* 0x026fe40003f02000 */
[----:B------:R-:W-:Y:S01]  /*55d0*/  @!P2 PLOP3.LUT P0, PT, P1, PT, PT, 0x8, 0x0 ;  /* 0x000000000000a81c */ /* 0x000fe20000f0e170 */
[----:B------:R-:W-:-:S12]  /*55e0*/  BRA `(.L_x_91) ;  /* 0x0000000000047947 */ /* 0x000fd80003800000 */
.L_x_90:
[----:B-12--5:R-:W-:-:S13]  /*55f0*/  FSETP.EQ.AND P0, PT, R8, RZ, PT ;  /* 0x000000ff0800720b */ /* 0x026fda0003f02000 */
.L_x_91:
[----:B------:R-:W-:Y:S02]  /*5600*/  ISETP.NE.AND P2, PT, R11, 0x3, PT ;  /* 0x000000030b00780c */ /* 0x000fe40003f45270 */
[----:B------:R-:W-:-:S04]  /*5610*/  ELECT P1, URZ, PT ;  /* 0x00000000003f782f */ /* 0x000fc80003820000 */
[----:B------:R-:W-:-:S07]  /*5620*/  PLOP3.LUT P0, PT, P1, P0, PT, 0x20, 0x0 ;  /* 0x000000000000781c */ /* 0x000fce0000f00470 */
[----:B------:R-:W-:Y:S06]  /*5630*/  @!P2 BRA `(.L_x_92) ;  /* 0x000000000004a947 */ /* 0x000fec0003800000 */
[----:B------:R-:W-:Y:S01]  /*5640*/  BPT.TRAP 0x1 ;  /* 0x000000040000795c */ /* 0x000fe20000300000 */
.L_x_92:
[----:B------:R-:W1:Y:S01]  /*5650*/  S2UR UR43, SR_CgaCtaId ;  /* 0x00000000002b79c3 */ /* 0x000e620000008800 */
[----:B------:R-:W-:Y:S01]  /*5660*/  UMOV UR4, 0x400 ;  /* 0x0000040000047882 */ /* 0x000fe20000000000 */
[----:B---3--:R-:W-:Y:S01]  /*5670*/  SHF.L.U32 R4, R9, 0x1f, RZ ;  /* 0x0000001f09047819 */ /* 0x008fe200000006ff */
[----:B-1----:R-:W-:-:S09]  /*5680*/  ULEA UR5, UR43, UR4, 0x18 ;  /* 0x000000042b057291 */ /* 0x002fd2000f8ec03f */
[----:B------:R-:W1:Y:S02]  /*5690*/  SYNCS.PHASECHK.TRANS64.TRYWAIT P1, [UR5+0x120], R4 ;  /* 0x00012004ff0075a7 */ /* 0x000e640008020145 */
[----:B-1----:R-:W-:Y:S05]  /*56a0*/  @!P1 BRA `(.L_x_93) ;  /* 0x0000002000cc9947 */ /* 0x002fea0003800000 */
.L_x_149:
[----:B------:R-:W-:Y:S04]  /*56b0*/  BSSY B0, `(.L_x_94) ;  /* 0x000000e000007945 */ /* 0x000fe80003800000 */
[----:B------:R-:W-:Y:S05]  /*56c0*/  @!P0 BRA `(.L_x_95) ;  /* 0x0000000000308947 */ /* 0x000fea0003800000 */
[----:B------:R-:W-:Y:S01]  /*56d0*/  R2UR UR12, R6 ;  /* 0x00000000060c72ca */ /* 0x000fe200000e0000 */
[----:B------:R-:W-:Y:S02]  /*56e0*/  UIADD3 UR16, UP0, UR6, 0x3f0, URZ ;  /* 0x000003f006107890 */ /* 0x000fe4000ff1e03f */
[----:B------:R-:W-:Y:S02]  /*56f0*/  UIADD3 UR8, UR5, 0x200, URZ ;  /* 0x0000020005087890 */ /* 0x000fe4000fffe03f */
[----:B------:R-:W-:Y:S02]  /*5700*/  UIADD3 UR9, UR5, 0x110, URZ ;  /* 0x0000011005097890 */ /* 0x000fe4000fffe03f */
[----:B------:R-:W-:Y:S01]  /*5710*/  UIADD3.X UR17, URZ, UR7, URZ, UP0, !UPT ;  /* 0x000000073f117290 */ /* 0x000fe200087fe43f */
[----:B------:R-:W-:Y:S01]  /*5720*/  UMOV UR18, 0x0 ;  /* 0x0000000000127882 */ /* 0x000fe20000000000 */
[----:B------:R-:W-:-:S07]  /*5730*/  UMOV UR19, 0x10000000 ;  /* 0x1000000000137882 */ /* 0x000fce0000000000 */
[----:B------:R2:W-:Y:S02]  /*5740*/  UTMALDG.3D [UR8], [UR16], desc[UR18] ;  /* 0x00001208100075b4 */ /* 0x0005e40008011000 */
[----:B--2---:R-:W-:Y:S05]  /*5750*/  @!P2 BRA `(.L_x_96) ;  /* 0x000000000004a947 */ /* 0x004fea0003800000 */
[----:B------:R-:W-:Y:S01]  /*5760*/  BPT.TRAP 0x1 ;  /* 0x000000040000795c */ /* 0x000fe20000300000 */
.L_x_96:
[----:B-1----:R-:W1:Y:S02]  /*5770*/  LDC R5, c[0x0][0x800] ;  /* 0x00020000ff057b82 */ /* 0x002e640000000800 */
[----:B-1----:R2:W-:Y:S02]  /*5780*/  SYNCS.ARRIVE.TRANS64.RED.A0TR RZ, [UR5+0x110], R5 ;  /* 0x00011005ffff79a7 */ /* 0x0025e40008300405 */
.L_x_95:
[----:B------:R-:W-:Y:S05]  /*5790*/  BSYNC B0 ;  /* 0x0000000000007941 */ /* 0x000fea0003800000 */
.L_x_94:
[----:B------:R-:W-:Y:S05]  /*57a0*/  @!P2 BRA `(.L_x_97) ;  /* 0x000000000004a947 */ /* 0x000fea0003800000 */
[----:B------:R-:W-:Y:S01]  /*57b0*/  BPT.TRAP 0x1 ;  /* 0x000000040000795c */ /* 0x000fe20000300000 */
.L_x_97:
[----:B------:R-:W-:-:S04]  /*57c0*/  UIADD3 UR4, UR5, 0x110, URZ ;  /* 0x0000011005047890 */ /* 0x000fc8000fffe03f */
[----:B------:R-:W-:-:S09]  /*57d0*/  UPRMT UR4, UR43, 0x654, UR4 ;  /* 0x000006542b047896 */ /* 0x000fd20008000004 */
[----:B------:R-:W-:Y:S01]  /*57e0*/  SYNCS.ARRIVE.TRANS64.RED.A1T0 RZ, [UR4], RZ ;  /* 0x000000ffffff79a7 */ /* 0x000fe20008100404 */
[----:B------:R-:W-:Y:S05]  /*57f0*/  @!P2 BRA `(.L_x_98) ;  /* 0x000000000004a947 */ /* 0x000fea0003800000 */
[----:B------:R-:W-:Y:S01]  /*5800*/  BPT.TRAP 0x1 ;  /* 0x000000040000795c */ /* 0x000fe20000300000 */
.L_x_98:
[----:B------:R-:W3:Y:S02]  /*5810*/  SYNCS.PHASECHK.TRANS64.TRYWAIT P1, [UR5+0x128], R4 ;  /* 0x00012804ff0075a7 */ /* 0x000ee40008020145 */
[----:B---3--:R-:W-:Y:S05]  /*5820*/  @!P1 BRA `(.L_x_99) ;  /* 0x0000002000849947 */ /* 0x008fea0003800000 */
.L_x_150:
[----:B------:R-:W-:Y:S04]  /*5830*/  BSSY B0, `(.L_x_100) ;  /* 0x0000010000007945 */ /* 0x000fe80003800000 */
[----:B------:R-:W-:Y:S05]  /*5840*/  @!P0 BRA `(.L_x_101) ;  /* 0x0000000000388947 */ /* 0x000fea0003800000 */
[----:B------:R-:W-:Y:S01]  /*5850*/  R2UR UR20, R6 ;  /* 0x00000000061472ca */ /* 0x000fe200000e0000 */
[----:B------:R-:W-:Y:S02]  /*5860*/  UIADD3 UR8, UP0, UR6, 0x3f0, URZ ;  /* 0x000003f006087890 */ /* 0x000fe4000ff1e03f */
[----:B------:R-:W-:Y:S02]  /*5870*/  UIADD3 UR18, UR10, 0x20, URZ ;  /* 0x000000200a127890 */ /* 0x000fe4000fffe03f */
[----:B------:R-:W-:Y:S02]  /*5880*/  UIADD3 UR16, UR5, 0x1200, URZ ;  /* 0x0000120005107890 */ /* 0x000fe4000fffe03f */
[----:B------:R-:W-:Y:S02]  /*5890*/  UIADD3 UR17, UR5, 0x118, URZ ;  /* 0x0000011805117890 */ /* 0x000fe4000fffe03f */
[----:B------:R-:W-:Y:S01]  /*58a0*/  UIADD3.X UR9, URZ, UR7, URZ, UP0, !UPT ;  /* 0x000000073f097290 */ /* 0x000fe200087fe43f */
[----:B------:R-:W-:Y:S01]  /*58b0*/  UMOV UR12, 0x0 ;  /* 0x00000000000c7882 */ /* 0x000fe20000000000 */
[----:B------:R-:W-:Y:S01]  /*58c0*/  UMOV UR13, 0x10000000 ;  /* 0x10000000000d7882 */ /* 0x000fe20000000000 */
[----:B------:R-:W-:-:S06]  /*58d0*/  UMOV UR19, UR11 ;  /* 0x0000000b00137c82 */ /* 0x000fcc0008000000 */
[----:B------:R3:W-:Y:S02]  /*58e0*/  UTMALDG.3D [UR16], [UR8], desc[UR12] ;  /* 0x00000c10080075b4 */ /* 0x0007e40008011000 */
[----:B---3--:R-:W-:Y:S05]  /*58f0*/  @!P2 BRA `(.L_x_102) ;  /* 0x000000000004a947 */ /* 0x008fea0003800000 */
[----:B------:R-:W-:Y:S01]  /*5900*/  BPT.TRAP 0x1 ;  /* 0x000000040000795c */ /* 0x000fe20000300000 */
.L_x_102:
[----:B-1----:R-:W1:Y:S02]  /*5910*/  LDC R4, c[0x0][0x800] ;  /* 0x00020000ff047b82 */ /* 0x002e640000000800 */
[----:B-1----:R3:W-:Y:S02]  /*5920*/  SYNCS.ARRIVE.TRANS64.RED.A0TR RZ, [UR5+0x118], R4 ;  /* 0x00011804ffff79a7 */ /* 0x0027e40008300405 */
.L_x_101:
[----:B------:R-:W-:Y:S05]  /*5930*/  BSYNC B0 ;  /* 0x0000000000007941 */ /* 0x000fea0003800000 */
.L_x_100:
[----:B------:R-:W-:Y:S05]  /*5940*/  @!P2 BRA `(.L_x_103) ;  /* 0x000000000004a947 */ /* 0x000fea0003800000 */
[----:B------:R-:W-:Y:S01]  /*5950*/  BPT.TRAP 0x1 ;  /* 0x000000040000795c */ /* 0x000fe20000300000 */
.L_x_103:
[----:B------:R-:W-:Y:S01]  /*5960*/  IADD3 R16, P0, R16, UR36, RZ ;  /* 0x0000002410107c10 */ /* 0x000fe2000ff1e0ff */
[----:B------:R-:W-:Y:S01]  /*5970*/  UIADD3 UR4, UR5, 0x118, URZ ;  /* 0x0000011805047890 */ /* 0x000fe2000fffe03f */
[----:B------:R-:W-:Y:S01]  /*5980*/  LOP3.LUT R9, R9, 0x1, RZ, 0x3c, !PT ;  /* 0x0000000109097812 */ /* 0x000fe200078e3cff */
[----:B------:R-:W-:Y:S01]  /*5990*/  IMAD.MOV.U32 R20, RZ, RZ, -0x1 ;  /* 0xffffffffff147424 */ /* 0x000fe200078e00ff */
[----:B------:R-:W-:Y:S01]  /*59a0*/  IADD3.X R17, R17, UR42, RZ, P0, !PT ;  /* 0x0000002a11117c10 */ /* 0x000fe200087fe4ff */
[----:B------:R-:W-:Y:S01]  /*59b0*/  UPRMT UR4, UR43, 0x654, UR4 ;  /* 0x000006542b047896 */ /* 0x000fe20008000004 */
[----:B------:R-:W-:Y:S01]  /*59c0*/  ISETP.GE.U32.AND P0, PT, R16, UR24, PT ;  /* 0x0000001810007c0c */ /* 0x000fe2000bf06070 */
[----:B------:R-:W-:Y:S01]  /*59d0*/  IMAD.MOV.U32 R7, RZ, RZ, -0x1 ;  /* 0xffffffffff077424 */ /* 0x000fe200078e00ff */
[----:B-1-3--:R-:W-:Y:S01]  /*59e0*/  PRMT R4, RZ, 0x7610, R4 ;  /* 0x00007610ff047816 */ /* 0x00afe20000000004 */
[----:B------:R-:W-:Y:S01]  /*59f0*/  IMAD.MOV.U32 R6, RZ, RZ, -0x1 ;  /* 0xffffffffff067424 */ /* 0x000fe200078e00ff */
[----:B------:R-:W-:-:S04]  /*5a00*/  ISETP.GE.U32.AND.EX P0, PT, R17, UR25, PT, P0 ;  /* 0x0000001911007c0c */ /* 0x000fc8000bf06100 */
[----:B------:R-:W-:Y:S09]  /*5a10*/  SYNCS.ARRIVE.TRANS64.RED.A1T0 RZ, [UR4], RZ ;  /* 0x000000ffffff79a7 */ /* 0x000ff20008100404 */
[----:B------:R-:W-:Y:S05]  /*5a20*/  @P0 BRA `(.L_x_104) ;  /* 0x0000000400580947 */ /* 0x000fea0003800000 */
[----:B------:R-:W1:Y:S01]  /*5a30*/  S2R R18, SR_CTAID.X ;  /* 0x0000000000127919 */ /* 0x000e620000002500 */
[----:B------:R-:W3:Y:S01]  /*5a40*/  LDC.64 R14, c[0x0][0x8d0] ;  /* 0x00023400ff0e7b82 */ /* 0x000ee20000000a00 */
[----:B------:R-:W-:Y:S01]  /*5a50*/  ULDC UR4, c[0x0][0x150] ;  /* 0x0000540000047ab9 */ /* 0x000fe20000000800 */
[----:B------:R-:W-:Y:S01]  /*5a60*/  IMAD.MOV.U32 R22, RZ, RZ, R17 ;  /* 0x000000ffff167224 */ /* 0x000fe200078e0011 */
[----:B------:R-:W4:Y:S05]  /*5a70*/  S2R R20, SR_CTAID.Y ;  /* 0x0000000000147919 */ /* 0x000f2a0000002600 */
[----:B--2---:R-:W2:Y:S08]  /*5a80*/  LDC R5, c[0x0][0x144] ;  /* 0x00005100ff057b82 */ /* 0x004eb00000000800 */
[----:B------:R-:W2:Y:S01]  /*5a90*/  LDC R21, c[0x0][0x8d8] ;  /* 0x00023600ff157b82 */ /* 0x000ea20000000800 */
[----:B---3--:R-:W-:-:S04]  /*5aa0*/  ISETP.NE.U32.AND P0, PT, R14, RZ, PT ;  /* 0x000000ff0e00720c */ /* 0x008fc80003f05070 */
[----:B------:R-:W-:Y:S02]  /*5ab0*/  ISETP.NE.AND.EX P0, PT, R15, RZ, PT, P0 ;  /* 0x000000ff0f00720c */ /* 0x000fe40003f05300 */
[----:B-1----:R-:W-:Y:S02]  /*5ac0*/  I2FP.F32.U32 R4, R18 ;  /* 0x0000001200047245 */ /* 0x002fe40000201000 */
[----:B----4-:R-:W-:-:S03]  /*5ad0*/  I2FP.F32.U32 R23, R20 ;  /* 0x0000001400177245 */ /* 0x010fc60000201000 */
[----:B------:R-:W-:-:S06]  /*5ae0*/  FMUL R4, R4, UR4 ;  /* 0x0000000404047c20 */ /* 0x000fcc0008400000 */
[----:B------:R-:W1:Y:S02]  /*5af0*/  F2I.U32.TRUNC.NTZ R4, R4 ;  /* 0x0000000400047305 */ /* 0x000e64000020f000 */
[----:B-1----:R-:W-:-:S04]  /*5b00*/  IMAD.MOV R6, RZ, RZ, -R4 ;  /* 0x000000ffff067224 */ /* 0x002fc800078e0a04 */
[----:B--2---:R-:W-:Y:S02]  /*5b10*/  IMAD R18, R5, R6, R18 ;  /* 0x0000000605127224 */ /* 0x004fe400078e0212 */
[----:B------:R-:W-:Y:S01]  /*5b20*/  IMAD.MOV.U32 R6, RZ, RZ, R16 ;  /* 0x000000ffff067224 */ /* 0x000fe200078e0010 */
[----:B------:R-:W-:Y:S06]  /*5b30*/  @!P0 BRA `(.L_x_105) ;  /* 0x0000000000308947 */ /* 0x000fec0003800000 */
[----:B------:R-:W1:Y:S02]  /*5b40*/  LDC R5, c[0x0][0x8dc] ;  /* 0x00023700ff057b82 */ /* 0x000e640000000800 */
[----:B-1----:R-:W-:-:S05]  /*5b50*/  IADD3 R5, P0, R16, R5, RZ ;  /* 0x0000000510057210 */ /* 0x002fca0007f1e0ff */
[----:B------:R-:W-:-:S04]  /*5b60*/  IMAD.X R19, RZ, RZ, R17, P0 ;  /* 0x000000ffff137224 */ /* 0x000fc800000e0611 */
[----:B------:R-:W-:-:S04]  /*5b70*/  IMAD.WIDE.U32 R6, R19, R14, RZ ;  /* 0x0000000e13067225 */ /* 0x000fc800078e00ff */
[----:B------:R-:W-:-:S04]  /*5b80*/  IMAD.WIDE.U32 R6, P0, R5, R15, R6 ;  /* 0x0000000f05067225 */ /* 0x000fc80007800006 */
[----:B------:R-:W-:-:S04]  /*5b90*/  IMAD.WIDE.U32 R4, R5, R14, RZ ;  /* 0x0000000e05047225 */ /* 0x000fc800078e00ff */
[----:B------:R-:W-:Y:S01]  /*5ba0*/  IMAD.MOV.U32 R4, RZ, RZ, R7 ;  /* 0x000000ffff047224 */ /* 0x000fe200078e0007 */
[----:B------:R-:W-:Y:S01]  /*5bb0*/  IADD3 RZ, P1, R5, R6, RZ ;  /* 0x0000000605ff7210 */ /* 0x000fe20007f3e0ff */
[----:B------:R-:W-:-:S04]  /*5bc0*/  IMAD.X R5, RZ, RZ, RZ, P0 ;  /* 0x000000ffff057224 */ /* 0x000fc800000e06ff */
[----:B------:R-:W-:-:S04]  /*5bd0*/  IMAD.WIDE.U32.X R4, R19, R15, R4, P1 ;  /* 0x0000000f13047225 */ /* 0x000fc800008e0404 */
[----:B------:R-:W-:Y:S02]  /*5be0*/  IMAD.MOV.U32 R6, RZ, RZ, R4 ;  /* 0x000000ffff067224 */ /* 0x000fe400078e0004 */
[----:B------:R-:W-:-:S07]  /*5bf0*/  IMAD.MOV.U32 R22, RZ, RZ, R5 ;  /* 0x000000ffff167224 */ /* 0x000fce00078e0005 */
.L_x_105:
[----:B------:R-:W-:Y:S01]  /*5c00*/  ULDC UR4, c[0x0][0x154] ;  /* 0x0000550000047ab9 */ /* 0x000fe20000000800 */
[----:B------:R-:W1:Y:S01]  /*5c10*/  LDC R7, c[0x0][0x148] ;  /* 0x00005200ff077b82 */ /* 0x000e620000000800 */
[----:B------:R-:W-:Y:S01]  /*5c20*/  FMUL R14, R23, UR4 ;  /* 0x00000004170e7c20 */ /* 0x000fe20008400000 */
[----:B------:R-:W-:Y:S02]  /*5c30*/  ISETP.NE.AND P2, PT, R2, 0x1, PT ;  /* 0x000000010200780c */ /* 0x000fe40003f45270 */
[-CC-:B------:R-:W-:Y:S02]  /*5c40*/  SHF.R.U64 R19, R6, R21.reuse, R22.reuse ;  /* 0x0000001506137219 */ /* 0x180fe40000001216 */
[----:B------:R-:W-:Y:S01]  /*5c50*/  SHF.R.U32.HI R21, RZ, R21, R22 ;  /* 0x00000015ff157219 */ /* 0x000fe20000011616 */
[----:B------:R-:W2:Y:S01]  /*5c60*/  F2I.U32.TRUNC.NTZ R14, R14 ;  /* 0x0000000e000e7305 */ /* 0x000ea2000020f000 */
[----:B------:R-:W3:Y:S01]  /*5c70*/  LDC.64 R4, c[0x0][0x8c8] ;  /* 0x00023200ff047b82 */ /* 0x000ee20000000a00 */
[----:B------:R-:W-:-:S05]  /*5c80*/  IADD3 R23, P0, RZ, -R19, RZ ;  /* 0x80000013ff177210 */ /* 0x000fca0007f1e0ff */
[----:B------:R-:W-:Y:S02]  /*5c90*/  IMAD.X R21, RZ, RZ, ~R21, P0 ;  /* 0x000000ffff157224 */ /* 0x000fe400000e0e15 */
[----:B------:R-:W4:Y:S01]  /*5ca0*/  LDC R22, c[0x0][0x8c0] ;  /* 0x00023000ff167b82 */ /* 0x000f220000000800 */
[----:B--2---:R-:W-:-:S07]  /*5cb0*/  IMAD.MOV R15, RZ, RZ, -R14 ;  /* 0x000000ffff0f7224 */ /* 0x004fce00078e0a0e */
[----:B------:R-:W2:Y:S01]  /*5cc0*/  LDC R26, c[0x0][0x8f0] ;  /* 0x00023c00ff1a7b82 */ /* 0x000ea20000000800 */
[----:B-1----:R-:W-:-:S07]  /*5cd0*/  @P2 IMAD R18, R7, R15, R20 ;  /* 0x0000000f07122224 */ /* 0x002fce00078e0214 */
[----:B------:R-:W1:Y:S01]  /*5ce0*/  LDC.64 R14, c[0x0][0x8e8] ;  /* 0x00023a00ff0e7b82 */ /* 0x000e620000000a00 */
[----:B---3--:R-:W-:-:S04]  /*5cf0*/  IMAD R6, R21, R4, RZ ;  /* 0x0000000415067224 */ /* 0x008fc800078e02ff */
[C---:B------:R-:W-:Y:S02]  /*5d00*/  IMAD R7, R23.reuse, R5, R6 ;  /* 0x0000000517077224 */ /* 0x040fe400078e0206 */
[----:B------:R-:W-:Y:S01]  /*5d10*/  IMAD.WIDE.U32 R4, R23, R4, R16 ;  /* 0x0000000417047225 */ /* 0x000fe200078e0010 */
[----:B------:R-:W3:Y:S03]  /*5d20*/  LDC R21, c[0x0][0x8b0] ;  /* 0x00022c00ff157b82 */ /* 0x000ee60000000800 */
[----:B------:R-:W-:-:S05]  /*5d30*/  IMAD.IADD R5, R5, 0x1, R7 ;  /* 0x0000000105057824 */ /* 0x000fca00078e0207 */
[----:B------:R-:W5:Y:S01]  /*5d40*/  LDC R6, c[0x0][0x900] ;  /* 0x00024000ff067b82 */ /* 0x000f620000000800 */
[-CC-:B----4-:R-:W-:Y:S02]  /*5d50*/  SHF.R.U64 R25, R4, R22.reuse, R5.reuse ;  /* 0x0000001604197219 */ /* 0x190fe40000001205 */
[----:B------:R-:W-:-:S05]  /*5d60*/  SHF.R.U32.HI R4, RZ, R22, R5 ;  /* 0x00000016ff047219 */ /* 0x000fca0000011605 */
[----:B------:R-:W4:Y:S01]  /*5d70*/  LDC R22, c[0x0][0x8e0] ;  /* 0x00023800ff167b82 */ /* 0x000f220000000800 */
[----:B-1----:R-:W-:-:S04]  /*5d80*/  ISETP.NE.U32.AND P0, PT, R14, RZ, PT ;  /* 0x000000ff0e00720c */ /* 0x002fc80003f05070 */
[----:B------:R-:W-:-:S03]  /*5d90*/  ISETP.NE.AND.EX P0, PT, R15, RZ, PT, P0 ;  /* 0x000000ff0f00720c */ /* 0x000fc60003f05300 */
[----:B------:R-:W1:Y:S01]  /*5da0*/  LDC R23, c[0x0][0x8b8] ;  /* 0x00022e00ff177b82 */ /* 0x000e620000000800 */
[-CC-:B---3--:R-:W-:Y:S02]  /*5db0*/  SHF.R.U64 R24, R25, R21.reuse, R4.reuse ;  /* 0x0000001519187219 */ /* 0x188fe40000001204 */
[----:B------:R-:W-:-:S05]  /*5dc0*/  SHF.R.U32.HI R5, RZ, R21, R4 ;  /* 0x00000015ff057219 */ /* 0x000fca0000011604 */
[----:B------:R-:W3:Y:S01]  /*5dd0*/  LDC R20, c[0x0][0x8a8] ;  /* 0x00022a00ff147b82 */ /* 0x000ee20000000800 */
[-CC-:B-----5:R-:W-:Y:S02]  /*5de0*/  SHF.R.U64 R21, R24, R6.reuse, R5.reuse ;  /* 0x0000000618157219 */ /* 0x1a0fe40000001205 */
[----:B------:R-:W-:-:S03]  /*5df0*/  SHF.R.U32.HI R27, RZ, R6, R5 ;  /* 0x00000006ff1b7219 */ /* 0x000fc60000011605 */
[----:B------:R-:W-:Y:S02]  /*5e00*/  IMAD.MOV.U32 R4, RZ, RZ, R21 ;  /* 0x000000ffff047224 */ /* 0x000fe400078e0015 */
[----:B------:R-:W-:Y:S01]  /*5e10*/  IMAD.MOV.U32 R5, RZ, RZ, R27 ;  /* 0x000000ffff057224 */ /* 0x000fe200078e001b */
[----:B--2-4-:R-:W-:Y:S06]  /*5e20*/  @!P0 BRA `(.L_x_106) ;  /* 0x0000000000288947 */ /* 0x014fec0003800000 */
[----:B------:R-:W2:Y:S02]  /*5e30*/  LDC R4, c[0x0][0x8f4] ;  /* 0x00023d00ff047b82 */ /* 0x000ea40000000800 */
[----:B--2---:R-:W-:-:S05]  /*5e40*/  IADD3 R5, P0, R21, R4, RZ ;  /* 0x0000000415057210 */ /* 0x004fca0007f1e0ff */
[----:B------:R-:W-:-:S04]  /*5e50*/  IMAD.X R27, RZ, RZ, R27, P0 ;  /* 0x000000ffff1b7224 */ /* 0x000fc800000e061b */
[----:B------:R-:W-:-:S04]  /*5e60*/  IMAD.WIDE.U32 R6, R27, R14, RZ ;  /* 0x0000000e1b067225 */ /* 0x000fc800078e00ff */
[----:B------:R-:W-:-:S04]  /*5e70*/  IMAD.WIDE.U32 R6, P0, R5, R15, R6 ;  /* 0x0000000f05067225 */ /* 0x000fc80007800006 */
[----:B------:R-:W-:-:S04]  /*5e80*/  IMAD.WIDE.U32 R4, R5, R14, RZ ;  /* 0x0000000e05047225 */ /* 0x000fc800078e00ff */
[----:B------:R-:W-:Y:S01]  /*5e90*/  IMAD.MOV.U32 R4, RZ, RZ, R7 ;  /* 0x000000ffff047224 */ /* 0x000fe200078e0007 */
[----:B------:R-:W-:Y:S01]  /*5ea0*/  IADD3 RZ, P1, R5, R6, RZ ;  /* 0x0000000605ff7210 */ /* 0x000fe20007f3e0ff */
[----:B------:R-:W-:-:S04]  /*5eb0*/  IMAD.X R5, RZ, RZ, RZ, P0 ;  /* 0x000000ffff057224 */ /* 0x000fc800000e06ff */
[----:B------:R-:W-:-:S08]  /*5ec0*/  IMAD.WIDE.U32.X R4, R27, R15, R4, P1 ;  /* 0x0000000f1b047225 */ /* 0x000fd000008e0404 */
.L_x_106:
[----:B------:R-:W-:Y:S01]  /*5ed0*/  SHF.R.U64 R26, R4, R26, R5 ;  /* 0x0000001a041a7219 */ /* 0x000fe20000001205 */
[----:B------:R-:W-:Y:S01]  /*5ee0*/  IMAD.MOV.U32 R6, RZ, RZ, R19 ;  /* 0x000000ffff067224 */ /* 0x000fe200078e0013 */
[----:B------:R-:W-:Y:S02]  /*5ef0*/  LOP3.LUT R5, R24, R13, RZ, 0xc0, !PT ;  /* 0x0000000d18057212 */ /* 0x000fe400078ec0ff */
[----:B------:R-:W-:Y:S01]  /*5f00*/  LOP3.LUT R25, R25, R12, RZ, 0xc0, !PT ;  /* 0x0000000c19197212 */ /* 0x000fe200078ec0ff */
[----:B------:R-:W-:Y:S02]  /*5f10*/  IMAD.MOV R4, RZ, RZ, -R26 ;  /* 0x000000ffff047224 */ /* 0x000fe400078e0a1a */
[----:B------:R-:W-:Y:S02]  /*5f20*/  IMAD R5, R10, R26, R5 ;  /* 0x0000001a0a057224 */ /* 0x000fe400078e0205 */
[----:B------:R-:W-:Y:S02]  /*5f30*/  IMAD R21, R4, R22, R21 ;  /* 0x0000001604157224 */ /* 0x000fe400078e0215 */
[----:B-1----:R-:W-:-:S02]  /*5f40*/  IMAD R18, R5, R23, R18 ;  /* 0x0000001705127224 */ /* 0x002fc400078e0212 */
[----:B---3--:R-:W-:Y:S02]  /*5f50*/  IMAD R21, R21, R20, R25 ;  /* 0x0000001415157224 */ /* 0x008fe400078e0219 */
[----:B------:R-:W-:-:S03]  /*5f60*/  IMAD.MOV.U32 R4, RZ, RZ, 0x1 ;  /* 0x00000001ff047424 */ /* 0x000fc600078e00ff */
[----:B------:R-:W-:Y:S02]  /*5f70*/  SEL R7, R21, R18, !P2 ;  /* 0x0000001215077207 */ /* 0x000fe40005000000 */
[----:B------:R-:W-:-:S07]  /*5f80*/  SEL R20, R18, R21, !P2 ;  /* 0x0000001512147207 */ /* 0x000fce0005000000 */
.L_x_104:
[----:B------:R-:W-:-:S13]  /*5f90*/  LOP3.LUT P0, RZ, R4, 0xff, RZ, 0xc0, !PT ;  /* 0x000000ff04ff7812 */ /* 0x000fda000780c0ff */
[----:B------:R-:W-:Y:S05]  /*5fa0*/  @P0 BRA `(.L_x_107) ;  /* 0xfffffff400280947 */ /* 0x000fea000383ffff */
.L_x_87:
[----:B------:R-:W-:Y:S01]  /*5fb0*/  ELECT P0, URZ, PT ;  /* 0x00000000003f782f */ /* 0x000fe20003800000 */
[----:B------:R-:W-:-:S12]  /*5fc0*/  BSSY B0, `(.L_x_108) ;  /* 0x0000013000007945 */ /* 0x000fd80003800000 */
[----:B------:R-:W-:Y:S05]  /*5fd0*/  @!P0 BRA `(.L_x_109) ;  /* 0x0000000000448947 */ /* 0x000fea0003800000 */
[----:B------:R-:W-:-:S04]  /*5fe0*/  LOP3.LUT R0, R0, 0x2, RZ, 0xfc, !PT ;  /* 0x0000000200007812 */ /* 0x000fc800078efcff */
[----:B------:R-:W-:-:S13]  /*5ff0*/  ISETP.NE.AND P1, PT, R0, 0x3, PT ;  /* 0x000000030000780c */ /* 0x000fda0003f25270 */
[----:B------:R-:W-:Y:S05]  /*6000*/  @!P1 BRA `(.L_x_110) ;  /* 0x0000000000049947 */ /* 0x000fea0003800000 */
[----:B------:R-:W-:Y:S01]  /*6010*/  BPT.TRAP 0x1 ;  /* 0x000000040000795c */ /* 0x000fe20000300000 */
.L_x_110:
[----:B------:R-:W-:Y:S01]  /*6020*/  IMAD.U32 R3, RZ, RZ, UR43 ;  /* 0x0000002bff037e24 */ /* 0x000fe2000f8e00ff */
[----:B------:R-:W-:Y:S02]  /*6030*/  MOV R2, 0x400 ;  /* 0x0000040000027802 */ /* 0x000fe40000000f00 */
[----:B------:R-:W-:Y:S02]  /*6040*/  SHF.L.U32 R0, R9, 0x1f, RZ ;  /* 0x0000001f09007819 */ /* 0x000fe400000006ff */
[----:B------:R-:W-:-:S04]  /*6050*/  LEA R3, R3, R2, 0x18 ;  /* 0x0000000203037211 */ /* 0x000fc800078ec0ff */
[----:B------:R-:W3:Y:S02]  /*6060*/  SYNCS.PHASECHK.TRANS64.TRYWAIT P0, [R3+URZ+0x120], R0 ;  /* 0x00012000030075a7 */ /* 0x000ee4000800017f */
[----:B---3--:R-:W-:Y:S05]  /*6070*/  @!P0 BRA `(.L_x_111) ;  /* 0x0000001800888947 */ /* 0x008fea0003800000 */
.L_x_151:
[----:B------:R-:W-:Y:S05]  /*6080*/  @!P1 BRA `(.L_x_112) ;  /* 0x0000000000049947 */ /* 0x000fea0003800000 */
[----:B------:R-:W-:Y:S01]  /*6090*/  BPT.TRAP 0x1 ;  /* 0x000000040000795c */ /* 0x000fe20000300000 */
.L_x_112:
[----:B---3--:R-:W-:-:S07]  /*60a0*/  SHF.L.U32 R0, R9, 0x1f, RZ ;  /* 0x0000001f09007819 */ /* 0x008fce00000006ff */
.L_x_113:
[----:B---3--:R3:W4:Y:S02]  /*60b0*/  SYNCS.PHASECHK.TRANS64.TRYWAIT P0, [R3+URZ+0x128], R0 ;  /* 0x00012800030075a7 */ /* 0x008724000800017f */
[----:B----4-:R-:W-:Y:S05]  /*60c0*/  @!P0 NANOSLEEP.SYNCS 0x989680 ;  /* 0x009896800000895d */ /* 0x010fea0003900000 */
[----:B------:R-:W4:Y:S02]  /*60d0*/  @!P0 SYNCS.PHASECHK.TRANS64 P0, [R3+URZ+0x128], R0 ;  /* 0x00012800030085a7 */ /* 0x000f24000800007f */
[----:B----4-:R-:W-:Y:S05]  /*60e0*/  @!P0 BRA `(.L_x_113) ;  /* 0xfffffffc00f08947 */ /* 0x010fea000383ffff */
.L_x_109:
[----:B------:R-:W-:Y:S05]  /*60f0*/  BSYNC B0 ;  /* 0x0000000000007941 */ /* 0x000fea0003800000 */
.L_x_108:
[----:B------:R-:W-:Y:S05]  /*6100*/  EXIT ;  /* 0x000000000000794d */ /* 0x000fea0003800000 */
.L_x_82:
[----:B------:R-:W-:Y:S01]  /*6110*/  LOP3.LUT P0, RZ, R12, 0xff, RZ, 0xc0, !PT ;  /* 0x000000ff0cff7812 */ /* 0x000fe2000780c0ff */
[----:B------:R-:W-:Y:S02]  /*6120*/  IMAD.MOV.U32 R0, RZ, RZ, 0x1 ;  /* 0x00000001ff007424 */ /* 0x000fe400078e00ff */
[----:B------:R-:W-:-:S10]  /*6130*/  IMAD.MOV.U32 R12, RZ, RZ, RZ ;  /* 0x000000ffff0c7224 */ /* 0x000fd400078e00ff */
[----:B------:R-:W-:Y:S05]  /*6140*/  @!P0 BRA `(.L_x_114) ;  /* 0x0000000c00208947 */ /* 0x000fea0003800000 */
[----:B------:R-:W1:Y:S01]  /*6150*/  LDC R0, c[0x0][0x28c] ;  /* 0x0000a300ff007b82 */ /* 0x000e620000000800 */
[----:B------:R-:W-:Y:S01]  /*6160*/  ULDC UR7, c[0x0][0x900] ;  /* 0x0002400000077ab9 */ /* 0x000fe20000000800 */
[----:B------:R-:W-:Y:S01]  /*6170*/  UMOV UR8, 0xffffffff ;  /* 0xffffffff00087882 */ /* 0x000fe20000000000 */
[----:B------:R-:W-:Y:S01]  /*6180*/  BSSY B0, `(.L_x_114) ;  /* 0x00000c4000007945 */ /* 0x000fe20003800000 */
[----:B------:R-:W-:Y:S01]  /*6190*/  USHF.L.U32 UR4, UR43, 0x5, URZ ;  /* 0x000000052b047899 */ /* 0x000fe2000800063f */
[----:B------:R-:W-:Y:S01]  /*61a0*/  IMAD.MOV.U32 R10, RZ, RZ, 0x1 ;  /* 0x00000001ff0a7424 */ /* 0x000fe200078e00ff */
[----:B------:R-:W-:Y:S01]  /*61b0*/  USHF.L.U32 UR5, UR43, 0xb, URZ ;  /* 0x0000000b2b057899 */ /* 0x000fe2000800063f */
[----:B------:R-:W-:Y:S01]  /*61c0*/  LOP3.LUT R9, R19, 0x2, RZ, 0xfc, !PT ;  /* 0x0000000213097812 */ /* 0x000fe200078efcff */
[----:B------:R-:W-:Y:S01]  /*61d0*/  USHF.L.U32 UR8, UR8, UR7, URZ ;  /* 0x0000000708087299 */ /* 0x000fe2000800063f */
[----:B------:R-:W-:Y:S01]  /*61e0*/  IMAD.MOV.U32 R12, RZ, RZ, RZ ;  /* 0x000000ffff0c7224 */ /* 0x000fe200078e00ff */
[----:B------:R-:W-:Y:S01]  /*61f0*/  ULDC UR6, c[0x0][0x8a8] ;  /* 0x00022a0000067ab9 */ /* 0x000fe20000000800 */
[----:B------:R-:W-:Y:S01]  /*6200*/  UMOV UR9, 0x1 ;  /* 0x0000000100097882 */ /* 0x000fe20000000000 */
[----:B------:R-:W-:-:S02]  /*6210*/  ULOP3.LUT UR4, UR4, 0x20, URZ, 0xc0, !UPT ;  /* 0x0000002004047892 */ /* 0x000fc4000f8ec03f */
[----:B------:R-:W-:Y:S02]  /*6220*/  ULOP3.LUT UR5, UR5, 0x800, URZ, 0xc0, !UPT ;  /* 0x0000080005057892 */ /* 0x000fe4000f8ec03f */
[----:B------:R-:W-:Y:S02]  /*6230*/  UIADD3 UR6, UR6, -0x1, URZ ;  /* 0xffffffff06067890 */ /* 0x000fe4000fffe03f */
[----:B------:R-:W-:Y:S02]  /*6240*/  USHF.L.U32 UR19, UR9, UR7, URZ ;  /* 0x0000000709137299 */ /* 0x000fe4000800063f */
[----:B------:R-:W-:Y:S01]  /*6250*/  ULOP3.LUT UR18, URZ, UR8, URZ, 0x33, !UPT ;  /* 0x000000083f127292 */ /* 0x000fe2000f8e333f */
[----:B------:R-:W-:Y:S01]  /*6260*/  ULDC.64 UR22, c[0x0][0x198] ;  /* 0x0000660000167ab9 */ /* 0x000fe20000000a00 */
[----:B-1----:R-:W-:-:S05]  /*6270*/  VIADD R0, R0, 0x3f ;  /* 0x0000003f00007836 */ /* 0x002fca0000000000 */
[----:B------:R-:W-:-:S04]  /*6280*/  SHF.R.S32.HI R3, RZ, 0x1f, R0 ;  /* 0x0000001fff037819 */ /* 0x000fc80000011400 */
[----:B------:R-:W-:Y:S01]  /*6290*/  LEA.HI R3, R3, R0, RZ, 0x6 ;  /* 0x0000000003037211 */ /* 0x000fe200078f30ff */
[----:B------:R-:W-:-:S03]  /*62a0*/  IMAD.MOV.U32 R0, RZ, RZ, 0x1 ;  /* 0x00000001ff007424 */ /* 0x000fc600078e00ff */
[----:B------:R-:W-:-:S05]  /*62b0*/  SHF.R.S32.HI R3, RZ, 0x6, R3 ;  /* 0x00000006ff037819 */ /* 0x000fca0000011403 */
[----:B------:R-:W-:-:S07]  /*62c0*/  VIADD R8, R3, 0x1 ;  /* 0x0000000103087836 */ /* 0x000fce0000000000 */
.L_x_125:
[----:B------:R-:W-:-:S03]  /*62d0*/  UMOV UR7, 0xffffffff ;  /* 0xffffffff00077882 */ /* 0x000fc60000000000 */
[----:B------:R-:W-:Y:S05]  /*62e0*/  BRA.DIV UR7, `(.L_x_115) ;  /* 0x0000001a07007947 */ /* 0x000fea000b800000 */
[----:B------:R-:W-:-:S13]  /*62f0*/  ELECT P6, URZ, PT ;  /* 0x00000000003f782f */ /* 0x000fda00038c0000 */
.L_x_154:
[----:B------:R-:W1:Y:S01]  /*6300*/  LDC R4, c[0x0][0x28c] ;  /* 0x0000a300ff047b82 */ /* 0x000e620000000800 */
[----:B------:R-:W-:Y:S01]  /*6310*/  BSSY B1, `(.L_x_116) ;  /* 0x0000038000017945 */ /* 0x000fe20003800000 */
[----:B-1----:R-:W-:-:S13]  /*6320*/  ISETP.LT.OR P6, PT, R4, 0x1, !P6 ;  /* 0x000000010400780c */ /* 0x002fda00077c1670 */
[----:B------:R-:W-:Y:S05]  /*6330*/  @P6 BRA `(.L_x_117) ;  /* 0x0000000000d46947 */ /* 0x000fea0003800000 */
[----:B------:R-:W-:Y:S01]  /*6340*/  LEA R15, R7, UR4, 0x6 ;  /* 0x00000004070f7c11 */ /* 0x000fe2000f8e30ff */
[----:B------:R-:W-:Y:S02]  /*6350*/  IMAD.SHL.U32 R20, R20, 0x80, RZ ;  /* 0x0000008014147824 */ /* 0x000fe400078e00ff */
[----:B------:R-:W-:Y:S02]  /*6360*/  IMAD.MOV.U32 R21, RZ, RZ, RZ ;  /* 0x000000ffff157224 */ /* 0x000fe400078e00ff */
[----:B------:R-:W-:Y:S02]  /*6370*/  IMAD.MOV.U32 R4, RZ, RZ, R8 ;  /* 0x000000ffff047224 */ /* 0x000fe400078e0008 */
[----:B------:R-:W-:Y:S02]  /*6380*/  IMAD.MOV.U32 R5, RZ, RZ, R0 ;  /* 0x000000ffff057224 */ /* 0x000fe400078e0000 */
[----:B------:R-:W-:-:S07]  /*6390*/  IMAD.MOV.U32 R7, RZ, RZ, R12 ;  /* 0x000000ffff077224 */ /* 0x000fce00078e000c */
.L_x_120:
[----:B------:R-:W1:Y:S01]  /*63a0*/  S2R R14, SR_CgaCtaId ;  /* 0x00000000000e7919 */ /* 0x000e620000008800 */
[----:B------:R-:W-:Y:S02]  /*63b0*/  MOV R11, 0x400 ;  /* 0x00000400000b7802 */ /* 0x000fe40000000f00 */
[----:B------:R-:W-:-:S13]  /*63c0*/  LOP3.LUT P1, RZ, R18, 0x7f, RZ, 0xc0, !PT ;  /* 0x0000007f12ff7812 */ /* 0x000fda000782c0ff */
[----:B------:R-:W2:Y:S01]  /*63d0*/  @!P1 LDC R13, c[0x0][0x500] ;  /* 0x00014000ff0d9b82 */ /* 0x000ea20000000800 */
[----:B-1----:R-:W-:Y:S02]  /*63e0*/  LEA R22, R14, R11, 0x18 ;  /* 0x0000000b0e167211 */ /* 0x002fe400078ec0ff */
[----:B------:R-:W-:-:S03]  /*63f0*/  SHF.L.U32 R11, R5, 0x1f, RZ ;  /* 0x0000001f050b7819 */ /* 0x000fc600000006ff */
[----:B------:R-:W-:-:S04]  /*6400*/  IMAD R14, R7, 0x8, R22 ;  /* 0x00000008070e7824 */ /* 0x000fc800078e0216 */
[----:B------:R-:W1:Y:S02]  /*6410*/  SYNCS.PHASECHK.TRANS64.TRYWAIT P0, [R14+URZ+0x88], R11 ;  /* 0x0000880b0e0075a7 */ /* 0x000e64000800017f */
[----:B-12---:R-:W-:Y:S05]  /*6420*/  @!P0 BRA `(.L_x_118) ;  /* 0x0000001400d08947 */ /* 0x006fea0003800000 */
.L_x_155:
[----:B-1----:R-:W-:Y:S01]  /*6430*/  PRMT R11, R9, 0x9910, RZ ;  /* 0x00009910090b7816 */ /* 0x002fe200000000ff */
[----:B------:R1:W-:Y:S03]  /*6440*/  @!P1 SYNCS.ARRIVE.TRANS64 RZ, [R14+URZ], R13 ;  /* 0x0000000d0eff99a7 */ /* 0x0003e6000800003f */
[----:B------:R-:W-:-:S13]  /*6450*/  ISETP.NE.AND P0, PT, R11, 0x2, PT ;  /* 0x000000020b00780c */ /* 0x000fda0003f05270 */
[----:B-1----:R-:W-:Y:S05]  /*6460*/  @P0 BRA `(.L_x_119) ;  /* 0x0000000000040947 */ /* 0x002fea0003800000 */
[----:B------:R-:W-:Y:S01]  /*6470*/  BPT.TRAP 0x1 ;  /* 0x000000040000795c */ /* 0x000fe20000300000 */
.L_x_119:
[C---:B------:R-:W-:Y:S01]  /*6480*/  IMAD R11, R7.reuse, 0x2000, R22 ;  /* 0x00002000070b7824 */ /* 0x040fe200078e0216 */
[----:B------:R-:W-:Y:S01]  /*6490*/  R2UR UR8, R7 ;  /* 0x00000000070872ca */ /* 0x000fe200000e0000 */
[----:B------:R-:W-:Y:S01]  /*64a0*/  VIADD R4, R4, 0xffffffff ;  /* 0xffffffff04047836 */ /* 0x000fe20000000000 */
[----:B------:R-:W-:Y:S01]  /*64b0*/  R2UR UR13, R22 ;  /* 0x00000000160d72ca */ /* 0x000fe200000e0000 */
[----:B------:R-:W-:Y:S01]  /*64c0*/  UIADD3 UR14, UP0, UR22, 0xf0, URZ ;  /* 0x000000f0160e7890 */ /* 0x000fe2000ff1e03f */
[----:B------:R-:W-:Y:S01]  /*64d0*/  R2UR UR7, R11 ;  /* 0x000000000b0772ca */ /* 0x000fe200000e0000 */
[----:B------:R-:W-:Y:S01]  /*64e0*/  UIADD3 UR24, UP1, UR22, 0x1f0, URZ ;  /* 0x000001f016187890 */ /* 0x000fe2000ff3e03f */
[----:B------:R-:W-:Y:S01]  /*64f0*/  R2UR UR9, R14 ;  /* 0x000000000e0972ca */ /* 0x000fe200000e0000 */
[----:B------:R-:W-:Y:S01]  /*6500*/  UIADD3.X UR15, URZ, UR23, URZ, UP0, !UPT ;  /* 0x000000173f0f7290 */ /* 0x000fe200087fe43f */
[----:B------:R-:W-:Y:S01]  /*6510*/  R2UR UR11, R20 ;  /* 0x00000000140b72ca */ /* 0x000fe200000e0000 */
[----:B------:R-:W-:Y:S01]  /*6520*/  VIADD R7, R7, 0x1 ;  /* 0x0000000107077836 */ /* 0x000fe20000000000 */
[----:B------:R-:W-:Y:S01]  /*6530*/  R2UR UR10, R21 ;  /* 0x00000000150a72ca */ /* 0x000fe200000e0000 */
[----:B------:R-:W-:Y:S01]  /*6540*/  UIADD3.X UR25, URZ, UR23, URZ, UP1, !UPT ;  /* 0x000000173f197290 */ /* 0x000fe20008ffe43f */
[----:B------:R-:W-:Y:S01]  /*6550*/  R2UR UR12, R6 ;  /* 0x00000000060c72ca */ /* 0x000fe200000e0000 */
[----:B------:R-:W-:Y:S01]  /*6560*/  ULEA UR8, UR8, UR5, 0xc ;  /* 0x0000000508087291 */ /* 0x000fe2000f8e603f */
[----:B------:R-:W-:Y:S01]  /*6570*/  R2UR UR20, R15 ;  /* 0x000000000f1472ca */ /* 0x000fe200000e0000 */
[----:B------:R-:W-:Y:S01]  /*6580*/  UMOV UR16, 0x0 ;  /* 0x0000000000107882 */ /* 0x000fe20000000000 */
[----:B------:R-:W-:Y:S01]  /*6590*/  ISETP.GT.AND P1, PT, R4, 0x1, PT ;  /* 0x000000010400780c */ /* 0x000fe20003f24270 */
[----:B------:R-:W-:Y:S01]  /*65a0*/  UIADD3 UR7, UR7, 0x4300, URZ ;  /* 0x0000430007077890 */ /* 0x000fe2000fffe03f */
[----:B------:R-:W-:Y:S01]  /*65b0*/  ISETP.NE.AND P0, PT, R7, 0x11, PT ;  /* 0x000000110700780c */ /* 0x000fe20003f05270 */
[----:B------:R-:W-:Y:S01]  /*65c0*/  UIADD3 UR13, UR13, 0x26300, UR8 ;  /* 0x000263000d0d7890 */ /* 0x000fe2000fffe008 */
[----:B------:R-:W-:Y:S01]  /*65d0*/  VIADD R21, R21, 0x40 ;  /* 0x0000004015157836 */ /* 0x000fe20000000000 */
[----:B------:R-:W-:Y:S01]  /*65e0*/  UMOV UR17, 0x10000000 ;  /* 0x1000000000117882 */ /* 0x000fe20000000000 */
[----:B------:R-:W-:Y:S01]  /*65f0*/  UMOV UR21, 0x30000 ;  /* 0x0003000000157882 */ /* 0x000fe20000000000 */
[----:B------:R-:W-:Y:S01]  /*6600*/  SEL R14, RZ, 0x1, P0 ;  /* 0x00000001ff0e7807 */ /* 0x000fe20000000000 */
[----:B------:R-:W-:Y:S01]  /*6610*/  UMOV UR8, UR7 ;  /* 0x0000000700087c82 */ /* 0x000fe20008000000 */
[----:B------:R-:W-:Y:S01]  /*6620*/  SEL R7, R7, RZ, P0 ;  /* 0x000000ff07077207 */ /* 0x000fe20000000000 */
[----:B------:R1:W-:Y:S01]  /*6630*/  UTMALDG.3D [UR8], [UR14], desc[UR16] ;  /* 0x000010080e0075b4 */ /* 0x0003e20008011000 */
[----:B------:R-:W-:Y:S01]  /*6640*/  LOP3.LUT R5, R5, R14, RZ, 0x3c, !PT ;  /* 0x0000000e05057212 */ /* 0x000fe200078e3cff */
[----:B-1----:R-:W-:Y:S01]  /*6650*/  UMOV UR8, UR13 ;  /* 0x0000000d00087c82 */ /* 0x002fe20008000000 */
[----:B------:R-:W-:-:S02]  /*6660*/  UMOV UR11, UR20 ;  /* 0x00000014000b7c82 */ /* 0x000fc40008000000 */
[----:B------:R1:W-:Y:S02]  /*6670*/  UTMALDG.3D.MULTICAST [UR8], [UR24], UR21, desc[UR16] ;  /* 0x00001008180073b4 */ /* 0x0003e40008011815 */
[----:B-1----:R-:W-:Y:S05]  /*6680*/  @P1 BRA `(.L_x_120) ;  /* 0xfffffffc00441947 */ /* 0x002fea000383ffff */
.L_x_117:
[----:B------:R-:W-:Y:S05]  /*6690*/  BSYNC B1 ;  /* 0x0000000000017941 */ /* 0x000fea0003800000 */
.L_x_116:
[----:B------:R-:W-:Y:S01]  /*66a0*/  LOP3.LUT P1, RZ, R10, 0xff, RZ, 0xc0, !PT ;  /* 0x000000ff0aff7812 */ /* 0x000fe2000782c0ff */
[C---:B------:R-:W-:Y:S01]  /*66b0*/  IMAD.IADD R12, R3.reuse, 0x1, R12 ;  /* 0x00000001030c7824 */ /* 0x040fe200078e020c */
[----:B------:R-:W-:Y:S01]  /*66c0*/  ULDC.64 UR8, c[0x0][0x8f8] ;  /* 0x00023e0000087ab9 */ /* 0x000fe20000000a00 */
[C---:B------:R-:W-:Y:S01]  /*66d0*/  ISETP.GE.U32.AND P2, PT, R3.reuse, 0x11, PT ;  /* 0x000000110300780c */ /* 0x040fe20003f46070 */
[----:B------:R-:W-:Y:S01]  /*66e0*/  BSSY B1, `(.L_x_121) ;  /* 0x000006b000017945 */ /* 0x000fe20003800000 */
[----:B------:R-:W-:Y:S01]  /*66f0*/  IMAD.MOV.U32 R20, RZ, RZ, -0x1 ;  /* 0xffffffffff147424 */ /* 0x000fe200078e00ff */
[----:B------:R-:W-:Y:S02]  /*6700*/  ISETP.GT.U32.AND P0, PT, R12, 0x10, PT ;  /* 0x000000100c00780c */ /* 0x000fe40003f04070 */
[----:B------:R-:W-:Y:S02]  /*6710*/  PRMT R10, RZ, 0x7610, R10 ;  /* 0x00007610ff0a7816 */ /* 0x000fe4000000000a */
[----:B------:R-:W-:-:S03]  /*6720*/  ISETP.LT.U32.AND P0, PT, R3, 0x11, P0 ;  /* 0x000000110300780c */ /* 0x000fc60000701070 */
[----:B------:R-:W1:Y:S01]  /*6730*/  @P1 S2R R5, SR_CgaCtaId ;  /* 0x0000000000051919 */ /* 0x000e620000008800 */
[----:B------:R-:W-:-:S04]  /*6740*/  @P1 MOV R4, 0x400 ;  /* 0x0000040000041802 */ /* 0x000fc80000000f00 */
[----:B-1----:R-:W-:Y:S01]  /*6750*/  @P1 LEA R6, R5, R4, 0x18 ;  /* 0x0000000405061211 */ /* 0x002fe200078ec0ff */
[----:B------:R-:W-:-:S03]  /*6760*/  IMAD.WIDE.U32 R4, R12, -0xf0f0f0f, RZ ;  /* 0xf0f0f0f10c047825 */ /* 0x000fc600078e00ff */
[----:B------:R1:W-:Y:S01]  /*6770*/  @P1 SYNCS.ARRIVE.TRANS64.A1T0 RZ, [R6+URZ+0x138], RZ ;  /* 0x000138ff06ff19a7 */ /* 0x0003e2000810003f */
[----:B------:R-:W-:Y:S02]  /*6780*/  IADD3 R16, P1, R16, UR36, RZ ;  /* 0x0000002410107c10 */ /* 0x000fe4000ff3e0ff */
[----:B------:R-:W-:Y:S02]  /*6790*/  SHF.R.U32.HI R7, RZ, 0x4, R5 ;  /* 0x00000004ff077819 */ /* 0x000fe40000011605 */
[----:B------:R-:W-:Y:S02]  /*67a0*/  SEL R5, RZ, 0x1, !P0 ;  /* 0x00000001ff057807 */ /* 0x000fe40004000000 */
[----:B------:R-:W-:Y:S01]  /*67b0*/  IADD3.X R17, R17, UR42, RZ, P1, !PT ;  /* 0x0000002a11117c10 */ /* 0x000fe20008ffe4ff */
[----:B------:R-:W-:Y:S01]  /*67c0*/  IMAD R12, R7, -0x11, R12 ;  /* 0xffffffef070c7824 */ /* 0x000fe200078e020c */
[----:B------:R-:W-:Y:S01]  /*67d0*/  ISETP.GE.U32.AND P0, PT, R16, UR8, PT ;  /* 0x0000000810007c0c */ /* 0x000fe2000bf06070 */
[----:B-1----:R-:W-:Y:S01]  /*67e0*/  IMAD.MOV.U32 R6, RZ, RZ, -0x1 ;  /* 0xffffffffff067424 */ /* 0x002fe200078e00ff */
[----:B------:R-:W-:-:S02]  /*67f0*/  LOP3.LUT R0, R0, R5, RZ, 0x3c, !PT ;  /* 0x0000000500007212 */ /* 0x000fc400078e3cff */
[----:B------:R-:W-:Y:S02]  /*6800*/  ISETP.GE.U32.AND.EX P0, PT, R17, UR9, PT, P0 ;  /* 0x0000000911007c0c */ /* 0x000fe4000bf06100 */
[----:B------:R-:W-:Y:S01]  /*6810*/  @P2 LOP3.LUT R0, R0, 0x1, R7, 0x78, !PT ;  /* 0x0000000100002812 */ /* 0x000fe200078e7807 */
[----:B------:R-:W-:Y:S01]  /*6820*/  IMAD.MOV.U32 R7, RZ, RZ, -0x1 ;  /* 0xffffffffff077424 */ /* 0x000fe200078e00ff */
[----:B------:R-:W-:-:S09]  /*6830*/  PRMT R4, RZ, 0x7610, R4 ;  /* 0x00007610ff047816 */ /* 0x000fd20000000004 */
[----:B------:R-:W-:Y:S05]  /*6840*/  @P0 BRA `(.L_x_122) ;  /* 0x0000000400500947 */ /* 0x000fea0003800000 */
[----:B------:R-:W1:Y:S01]  /*6850*/  S2R R14, SR_CTAID.X ;  /* 0x00000000000e7919 */ /* 0x000e620000002500 */
[----:B------:R-:W-:Y:S01]  /*6860*/  ULDC.64 UR8, c[0x0][0x8d0] ;  /* 0x0002340000087ab9 */ /* 0x000fe20000000a00 */
[----:B------:R-:W2:Y:S01]  /*6870*/  LDC R15, c[0x0][0x144] ;  /* 0x00005100ff0f7b82 */ /* 0x000ea20000000800 */
[----:B------:R-:W-:Y:S01]  /*6880*/  ISETP.NE.U32.AND P0, PT, RZ, UR8, PT ;  /* 0x00000008ff007c0c */ /* 0x000fe2000bf05070 */
[----:B------:R-:W3:Y:S01]  /*6890*/  S2R R11, SR_CTAID.Y ;  /* 0x00000000000b7919 */ /* 0x000ee20000002600 */
[----:B------:R-:W-:Y:S01]  /*68a0*/  ULDC UR7, c[0x0][0x150] ;  /* 0x0000540000077ab9 */ /* 0x000fe20000000800 */
[----:B------:R-:W-:Y:S01]  /*68b0*/  ULDC UR10, c[0x0][0x8d8] ;  /* 0x00023600000a7ab9 */ /* 0x000fe20000000800 */
[----:B------:R-:W-:Y:S01]  /*68c0*/  ISETP.NE.AND.EX P0, PT, RZ, UR9, PT, P0 ;  /* 0x00000009ff007c0c */ /* 0x000fe2000bf05300 */
[----:B------:R-:W-:Y:S01]  /*68d0*/  IMAD.MOV.U32 R4, RZ, RZ, R16 ;  /* 0x000000ffff047224 */ /* 0x000fe200078e0010 */
[----:B-1----:R-:W-:-:S05]  /*68e0*/  I2FP.F32.U32 R5, R14 ;  /* 0x0000000e00057245 */ /* 0x002fca0000201000 */
[----:B------:R-:W-:Y:S01]  /*68f0*/  FMUL R20, R5, UR7 ;  /* 0x0000000705147c20 */ /* 0x000fe20008400000 */
[----:B------:R-:W-:-:S05]  /*6900*/  IMAD.MOV.U32 R5, RZ, RZ, R17 ;  /* 0x000000ffff057224 */ /* 0x000fca00078e0011 */
[----:B---3--:R-:W-:Y:S05]  /*6910*/  @!P0 BRA `(.L_x_123) ;  /* 0x0000000000288947 */ /* 0x008fea0003800000 */
[----:B------:R-:W-:Y:S02]  /*6920*/  ULDC UR7, c[0x0][0x8dc] ;  /* 0x0002370000077ab9 */ /* 0x000fe40000000800 */
[----:B------:R-:W-:-:S05]  /*6930*/  IADD3 R5, P0, R16, UR7, RZ ;  /* 0x0000000710057c10 */ /* 0x000fca000ff1e0ff */
[----:B------:R-:W-:-:S04]  /*6940*/  IMAD.X R13, RZ, RZ, R17, P0 ;  /* 0x000000ffff0d7224 */ /* 0x000fc800000e0611 */
[----:B------:R-:W-:-:S04]  /*6950*/  IMAD.WIDE.U32 R6, R13, UR8, RZ ;  /* 0x000000080d067c25 */ /* 0x000fc8000f8e00ff */
[----:B------:R-:W-:-:S04]  /*6960*/  IMAD.WIDE.U32 R6, P0, R5, UR9, R6 ;  /* 0x0000000905067c25 */ /* 0x000fc8000f800006 */
[----:B------:R-:W-:-:S04]  /*6970*/  IMAD.WIDE.U32 R4, R5, UR8, RZ ;  /* 0x0000000805047c25 */ /* 0x000fc8000f8e00ff */
[----:B------:R-:W-:Y:S01]  /*6980*/  IMAD.MOV.U32 R4, RZ, RZ, R7 ;  /* 0x000000ffff047224 */ /* 0x000fe200078e0007 */
[----:B------:R-:W-:Y:S01]  /*6990*/  IADD3 RZ, P1, R5, R6, RZ ;  /* 0x0000000605ff7210 */ /* 0x000fe20007f3e0ff */
[----:B------:R-:W-:-:S04]  /*69a0*/  IMAD.X R5, RZ, RZ, RZ, P0 ;  /* 0x000000ffff057224 */ /* 0x000fc800000e06ff */
[----:B------:R-:W-:-:S08]  /*69b0*/  IMAD.WIDE.U32.X R4, R13, UR9, R4, P1 ;  /* 0x000000090d047c25 */ /* 0x000fd000088e0404 */
.L_x_123:
[--C-:B------:R-:W-:Y:S01]  /*69c0*/  SHF.R.U64 R13, R4, UR10, R5.reuse ;  /* 0x0000000a040d7c19 */ /* 0x100fe20008001205 */
[----:B------:R-:W1:Y:S01]  /*69d0*/  F2I.U32.TRUNC.NTZ R20, R20 ;  /* 0x0000001400147305 */ /* 0x000e62000020f000 */
[----:B------:R-:W-:Y:S01]  /*69e0*/  SHF.R.U32.HI R4, RZ, UR10, R5 ;  /* 0x0000000aff047c19 */ /* 0x000fe20008011605 */
[----:B------:R-:W-:Y:S01]  /*69f0*/  ULDC.64 UR8, c[0x0][0x8c8] ;  /* 0x0002320000087ab9 */ /* 0x000fe20000000a00 */
[----:B------:R-:W-:Y:S01]  /*6a00*/  IADD3 R7, P0, RZ, -R13, RZ ;  /* 0x8000000dff077210 */ /* 0x000fe20007f1e0ff */
[----:B------:R-:W-:Y:S01]  /*6a10*/  ULDC.64 UR10, c[0x0][0x8e8] ;  /* 0x00023a00000a7ab9 */ /* 0x000fe20000000a00 */
[----:B------:R-:W3:Y:S01]  /*6a20*/  LDC R22, c[0x0][0x148] ;  /* 0x00005200ff167b82 */ /* 0x000ee20000000800 */
[----:B------:R-:W-:Y:S02]  /*6a30*/  ULDC UR7, c[0x0][0x8c0] ;  /* 0x0002300000077ab9 */ /* 0x000fe40000000800 */
[----:B------:R-:W-:Y:S01]  /*6a40*/  IMAD.X R4, RZ, RZ, ~R4, P0 ;  /* 0x000000ffff047224 */ /* 0x000fe200000e0e04 */
[----:B------:R-:W-:-:S03]  /*6a50*/  ISETP.NE.U32.AND P0, PT, RZ, UR10, PT ;  /* 0x0000000aff007c0c */ /* 0x000fc6000bf05070 */
[----:B------:R-:W-:Y:S01]  /*6a60*/  IMAD R6, R4, UR8, RZ ;  /* 0x0000000804067c24 */ /* 0x000fe2000f8e02ff */
[----:B------:R-:W-:Y:S01]  /*6a70*/  ISETP.NE.AND.EX P0, PT, RZ, UR11, PT, P0 ;  /* 0x0000000bff007c0c */ /* 0x000fe2000bf05300 */
[----:B------:R-:W-:Y:S01]  /*6a80*/  IMAD.WIDE.U32 R4, R7, UR8, R16 ;  /* 0x0000000807047c25 */ /* 0x000fe2000f8e0010 */
[----:B------:R-:W-:-:S03]  /*6a90*/  ULDC UR8, c[0x0][0x154] ;  /* 0x0000550000087ab9 */ /* 0x000fc60000000800 */
[----:B------:R-:W-:Y:S02]  /*6aa0*/  IMAD R7, R7, UR9, R6 ;  /* 0x0000000907077c24 */ /* 0x000fe4000f8e0206 */
[----:B-1----:R-:W-:Y:S02]  /*6ab0*/  IMAD.MOV R6, RZ, RZ, -R20 ;  /* 0x000000ffff067224 */ /* 0x002fe400078e0a14 */
[----:B------:R-:W-:Y:S02]  /*6ac0*/  IMAD.IADD R5, R5, 0x1, R7 ;  /* 0x0000000105057824 */ /* 0x000fe400078e0207 */
[----:B--2---:R-:W-:Y:S01]  /*6ad0*/  IMAD R14, R15, R6, R14 ;  /* 0x000000060f0e7224 */ /* 0x004fe200078e020e */
[----:B------:R-:W-:Y:S02]  /*6ae0*/  I2FP.F32.U32 R6, R11 ;  /* 0x0000000b00067245 */ /* 0x000fe40000201000 */
[--C-:B------:R-:W-:Y:S02]  /*6af0*/  SHF.R.U64 R15, R4, UR7, R5.reuse ;  /* 0x00000007040f7c19 */ /* 0x100fe40008001205 */
[----:B------:R-:W-:Y:S01]  /*6b00*/  SHF.R.U32.HI R4, RZ, UR7, R5 ;  /* 0x00000007ff047c19 */ /* 0x000fe20008011605 */
[----:B------:R-:W-:Y:S01]  /*6b10*/  FMUL R6, R6, UR8 ;  /* 0x0000000806067c20 */ /* 0x000fe20008400000 */
[----:B------:R-:W-:-:S02]  /*6b20*/  ULDC UR7, c[0x0][0x8b0] ;  /* 0x00022c0000077ab9 */ /* 0x000fc40000000800 */
[--C-:B------:R-:W-:Y:S01]  /*6b30*/  SHF.R.U64 R21, R15, UR7, R4.reuse ;  /* 0x000000070f157c19 */ /* 0x100fe20008001204 */
[----:B------:R1:W2:Y:S01]  /*6b40*/  F2I.U32.TRUNC.NTZ R24, R6 ;  /* 0x0000000600187305 */ /* 0x0002a2000020f000 */
[----:B------:R-:W-:Y:S01]  /*6b50*/  SHF.R.U32.HI R4, RZ, UR7, R4 ;  /* 0x00000007ff047c19 */ /* 0x000fe20008011604 */
[----:B------:R-:W-:-:S03]  /*6b60*/  ULDC UR7, c[0x0][0x900] ;  /* 0x0002400000077ab9 */ /* 0x000fc60000000800 */
[--C-:B------:R-:W-:Y:S02]  /*6b70*/  SHF.R.U64 R20, R21, UR7, R4.reuse ;  /* 0x0000000715147c19 */ /* 0x100fe40008001204 */
[----:B------:R-:W-:-:S03]  /*6b80*/  SHF.R.U32.HI R23, RZ, UR7, R4 ;  /* 0x00000007ff177c19 */ /* 0x000fc60008011604 */
[----:B------:R-:W-:Y:S02]  /*6b90*/  IMAD.MOV.U32 R4, RZ, RZ, R20 ;  /* 0x000000ffff047224 */ /* 0x000fe400078e0014 */
[----:B------:R-:W-:Y:S01]  /*6ba0*/  IMAD.MOV.U32 R5, RZ, RZ, R23 ;  /* 0x000000ffff057224 */ /* 0x000fe200078e0017 */
[----:B-1----:R-:W-:Y:S06]  /*6bb0*/  @!P0 BRA `(.L_x_124) ;  /* 0x0000000000288947 */ /* 0x002fec0003800000 */
        /* <DEDUP_REMOVED lines=10> */
.L_x_124:
[----:B------:R-:W-:Y:S01]  /*6c60*/  ISETP.NE.AND P0, PT, R2, 0x1, PT ;  /* 0x000000010200780c */ /* 0x000fe20003f05270 */
[----:B------:R-:W-:Y:S01]  /*6c70*/  ULDC UR7, c[0x0][0x8f0] ;  /* 0x00023c0000077ab9 */ /* 0x000fe20000000800 */
[----:B------:R-:W-:Y:S01]  /*6c80*/  LOP3.LUT R21, R21, UR18, RZ, 0xc0, !PT ;  /* 0x0000001215157c12 */ /* 0x000fe2000f8ec0ff */
[----:B--2---:R-:W-:Y:S01]  /*6c90*/  IMAD.MOV R24, RZ, RZ, -R24 ;  /* 0x000000ffff187224 */ /* 0x004fe200078e0a18 */
[----:B------:R-:W-:Y:S01]  /*6ca0*/  SHF.R.U64 R4, R4, UR7, R5 ;  /* 0x0000000704047c19 */ /* 0x000fe20008001205 */
[----:B------:R-:W-:Y:S01]  /*6cb0*/  ULDC UR7, c[0x0][0x8e0] ;  /* 0x0002380000077ab9 */ /* 0x000fe20000000800 */
[----:B------:R-:W-:Y:S01]  /*6cc0*/  LOP3.LUT R15, R15, UR6, RZ, 0xc0, !PT ;  /* 0x000000060f0f7c12 */ /* 0x000fe2000f8ec0ff */
[----:B------:R-:W-:Y:S01]  /*6cd0*/  ULDC UR8, c[0x0][0x8b8] ;  /* 0x00022e0000087ab9 */ /* 0x000fe20000000800 */
[----:B------:R-:W-:Y:S02]  /*6ce0*/  IMAD.MOV.U32 R6, RZ, RZ, R13 ;  /* 0x000000ffff067224 */ /* 0x000fe400078e000d */
[----:B------:R-:W-:-:S02]  /*6cf0*/  IMAD.MOV R5, RZ, RZ, -R4 ;  /* 0x000000ffff057224 */ /* 0x000fc400078e0a04 */
[----:B------:R-:W-:Y:S02]  /*6d00*/  IMAD R21, R4, UR19, R21 ;  /* 0x0000001304157c24 */ /* 0x000fe4000f8e0215 */
[----:B---3--:R-:W-:Y:S02]  /*6d10*/  @P0 IMAD R14, R22, R24, R11 ;  /* 0x00000018160e0224 */ /* 0x008fe400078e020b */
[----:B------:R-:W-:Y:S01]  /*6d20*/  IMAD R20, R5, UR7, R20 ;  /* 0x0000000705147c24 */ /* 0x000fe2000f8e0214 */
[----:B------:R-:W-:Y:S01]  /*6d30*/  ULDC UR7, c[0x0][0x8a8] ;  /* 0x00022a0000077ab9 */ /* 0x000fe20000000800 */
[----:B------:R-:W-:Y:S02]  /*6d40*/  IMAD R14, R21, UR8, R14 ;  /* 0x00000008150e7c24 */ /* 0x000fe4000f8e020e */
[----:B------:R-:W-:Y:S02]  /*6d50*/  IMAD R5, R20, UR7, R15 ;  /* 0x0000000714057c24 */ /* 0x000fe4000f8e020f */
[----:B------:R-:W-:-:S03]  /*6d60*/  IMAD.MOV.U32 R4, RZ, RZ, 0x1 ;  /* 0x00000001ff047424 */ /* 0x000fc600078e00ff */
[----:B------:R-:W-:Y:S02]  /*6d70*/  SEL R7, R5, R14, !P0 ;  /* 0x0000000e05077207 */ /* 0x000fe40004000000 */
[----:B------:R-:W-:-:S07]  /*6d80*/  SEL R20, R14, R5, !P0 ;  /* 0x000000050e147207 */ /* 0x000fce0004000000 */
.L_x_122:
[----:B------:R-:W-:Y:S05]  /*6d90*/  BSYNC B1 ;  /* 0x0000000000017941 */ /* 0x000fea0003800000 */
.L_x_121:
[----:B------:R-:W-:-:S13]  /*6da0*/  LOP3.LUT P0, RZ, R4, 0xff, RZ, 0xc0, !PT ;  /* 0x000000ff04ff7812 */ /* 0x000fda000780c0ff */
[----:B------:R-:W-:Y:S05]  /*6db0*/  @P0 BRA `(.L_x_125) ;  /* 0xfffffff400440947 */ /* 0x000fea000383ffff */
[----:B------:R-:W-:Y:S05]  /*6dc0*/  BSYNC B0 ;  /* 0x0000000000007941 */ /* 0x000fea0003800000 */
.L_x_114:
[----:B------:R-:W-:-:S03]  /*6dd0*/  UMOV UR7, 0xffffffff ;  /* 0xffffffff00077882 */ /* 0x000fc60000000000 */
[----:B------:R-:W-:Y:S05]  /*6de0*/  BRA.DIV UR7, `(.L_x_126) ;  /* 0x0000000e07747947 */ /* 0x000fea000b800000 */
[----:B------:R-:W-:-:S13]  /*6df0*/  ELECT P6, URZ, PT ;  /* 0x00000000003f782f */ /* 0x000fda00038c0000 */
.L_x_158:
[----:B------:R-:W-:Y:S04]  /*6e00*/  BSSY B0, `(.L_x_127) ;  /* 0x00000a0000007945 */ /* 0x000fe80003800000 */
[----:B------:R-:W-:Y:S05]  /*6e10*/  @!P6 BRA `(.L_x_128) ;  /* 0x000000080078e947 */ /* 0x000fea0003800000 */
[----:B------:R-:W-:-:S04]  /*6e20*/  LOP3.LUT R19, R19, 0x2, RZ, 0xfc, !PT ;  /* 0x0000000213137812 */ /* 0x000fc800078efcff */
[----:B------:R-:W-:-:S13]  /*6e30*/  ISETP.NE.AND P0, PT, R19, 0x3, PT ;  /* 0x000000031300780c */ /* 0x000fda0003f05270 */
[----:B------:R-:W-:Y:S05]  /*6e40*/  @!P0 BRA `(.L_x_129) ;  /* 0x0000000000048947 */ /* 0x000fea0003800000 */
[----:B------:R-:W-:Y:S01]  /*6e50*/  BPT.TRAP 0x1 ;  /* 0x000000040000795c */ /* 0x000fe20000300000 */
.L_x_129:
[----:B------:R-:W1:Y:S01]  /*6e60*/  S2R R3, SR_CgaCtaId ;  /* 0x0000000000037919 */ /* 0x000e620000008800 */
[----:B------:R-:W-:-:S04]  /*6e70*/  MOV R2, 0x400 ;  /* 0x0000040000027802 */ /* 0x000fc80000000f00 */
[----:B-1----:R-:W-:Y:S02]  /*6e80*/  LEA R3, R3, R2, 0x18 ;  /* 0x0000000203037211 */ /* 0x002fe400078ec0ff */
[----:B------:R-:W-:-:S03]  /*6e90*/  SHF.L.U32 R2, R0, 0x1f, RZ ;  /* 0x0000001f00027819 */ /* 0x000fc600000006ff */
[----:B------:R-:W-:-:S04]  /*6ea0*/  VIADD R3, R3, 0x88 ;  /* 0x0000008803037836 */ /* 0x000fc80000000000 */
[C---:B------:R-:W-:Y:S02]  /*6eb0*/  IMAD R7, R12.reuse, 0x8, R3 ;  /* 0x000000080c077824 */ /* 0x040fe400078e0203 */
[----:B------:R-:W-:Y:S02]  /*6ec0*/  VIADD R12, R12, 0x1 ;  /* 0x000000010c0c7836 */ /* 0x000fe40000000000 */
[----:B------:R-:W1:Y:S03]  /*6ed0*/  SYNCS.PHASECHK.TRANS64.TRYWAIT P0, [R7+URZ], R2 ;  /* 0x00000002070075a7 */ /* 0x000e66000800017f */
[----:B------:R-:W-:-:S04]  /*6ee0*/  ISETP.NE.AND P1, PT, R12, 0x11, PT ;  /* 0x000000110c00780c */ /* 0x000fc80003f25270 */
[----:B------:R-:W-:Y:S02]  /*6ef0*/  SEL R5, RZ, 0x1, P1 ;  /* 0x00000001ff057807 */ /* 0x000fe40000800000 */
[----:B------:R-:W-:Y:S02]  /*6f00*/  SEL R12, R12, RZ, P1 ;  /* 0x000000ff0c0c7207 */ /* 0x000fe40000800000 */
[----:B------:R-:W-:-:S03]  /*6f10*/  LOP3.LUT R5, R0, R5, RZ, 0x3c, !PT ;  /* 0x0000000500057212 */ /* 0x000fc600078e3cff */
[----:B------:R-:W-:Y:S01]  /*6f20*/  IMAD R9, R12, 0x8, R3 ;  /* 0x000000080c097824 */ /* 0x000fe200078e0203 */
[----:B------:R-:W-:Y:S01]  /*6f30*/  SHF.L.U32 R4, R5, 0x1f, RZ ;  /* 0x0000001f05047819 */ /* 0x000fe200000006ff */
[----:B-1----:R-:W-:Y:S06]  /*6f40*/  @!P0 BRA `(.L_x_130) ;  /* 0x0000000c003c8947 */ /* 0x002fec0003800000 */
.L_x_159:
[----:B------:R-:W2:Y:S01]  /*6f50*/  SYNCS.PHASECHK.TRANS64.TRYWAIT P0, [R9+URZ], R4 ;  /* 0x00000004090075a7 */ /* 0x000ea2000800017f */
[----:B------:R-:W-:-:S05]  /*6f60*/  VIADD R0, R12, 0x1 ;  /* 0x000000010c007836 */ /* 0x000fca0000000000 */
[----:B------:R-:W-:-:S04]  /*6f70*/  ISETP.NE.AND P1, PT, R0, 0x11, PT ;  /* 0x000000110000780c */ /* 0x000fc80003f25270 */
[----:B-1----:R-:W-:Y:S02]  /*6f80*/  SEL R2, RZ, 0x1, P1 ;  /* 0x00000001ff027807 */ /* 0x002fe40000800000 */
[----:B------:R-:W-:Y:S02]  /*6f90*/  SEL R0, R0, RZ, P1 ;  /* 0x000000ff00007207 */ /* 0x000fe40000800000 */
[----:B------:R-:W-:-:S03]  /*6fa0*/  LOP3.LUT R7, R5, R2, RZ, 0x3c, !PT ;  /* 0x0000000205077212 */ /* 0x000fc600078e3cff */
[----:B------:R-:W-:Y:S01]  /*6fb0*/  IMAD R6, R0, 0x8, R3 ;  /* 0x0000000800067824 */ /* 0x000fe200078e0203 */
[----:B------:R-:W-:Y:S01]  /*6fc0*/  SHF.L.U32 R5, R7, 0x1f, RZ ;  /* 0x0000001f07057819 */ /* 0x000fe200000006ff */
[----:B--2---:R-:W-:Y:S06]  /*6fd0*/  @!P0 BRA `(.L_x_131) ;  /* 0x0000000c002c8947 */ /* 0x004fec0003800000 */
.L_x_160:
[----:B------:R-:W2:Y:S01]  /*6fe0*/  SYNCS.PHASECHK.TRANS64.TRYWAIT P0, [R6+URZ], R5 ;  /* 0x00000005060075a7 */ /* 0x000ea2000800017f */
[----:B------:R-:W-:-:S05]  /*6ff0*/  VIADD R0, R0, 0x1 ;  /* 0x0000000100007836 */ /* 0x000fca0000000000 */
[----:B------:R-:W-:-:S04]  /*7000*/  ISETP.NE.AND P1, PT, R0, 0x11, PT ;  /* 0x000000110000780c */ /* 0x000fc80003f25270 */
[----:B------:R-:W-:Y:S02]  /*7010*/  SEL R2, RZ, 0x1, P1 ;  /* 0x00000001ff027807 */ /* 0x000fe40000800000 */
[----:B------:R-:W-:Y:S02]  /*7020*/  SEL R0, R0, RZ, P1 ;  /* 0x000000ff00007207 */ /* 0x000fe40000800000 */
[----:B------:R-:W-:-:S03]  /*7030*/  LOP3.LUT R7, R7, R2, RZ, 0x3c, !PT ;  /* 0x0000000207077212 */ /* 0x000fc600078e3cff */
[----:B-1----:R-:W-:Y:S01]  /*7040*/  IMAD R9, R0, 0x8, R3 ;  /* 0x0000000800097824 */ /* 0x002fe200078e0203 */
[----:B------:R-:W-:Y:S01]  /*7050*/  SHF.L.U32 R4, R7, 0x1f, RZ ;  /* 0x0000001f07047819 */ /* 0x000fe200000006ff */
[----:B--2---:R-:W-:Y:S06]  /*7060*/  @!P0 BRA `(.L_x_132) ;  /* 0x0000000c001c8947 */ /* 0x004fec0003800000 */
.L_x_161:
        /* <DEDUP_REMOVED lines=9> */
.L_x_162:
        /* <DEDUP_REMOVED lines=9> */
.L_x_163:
        /* <DEDUP_REMOVED lines=9> */
.L_x_164:
        /* <DEDUP_REMOVED lines=9> */
.L_x_165:
        /* <DEDUP_REMOVED lines=9> */
.L_x_166:
        /* <DEDUP_REMOVED lines=9> */
.L_x_167:
        /* <DEDUP_REMOVED lines=9> */
.L_x_168:
        /* <DEDUP_REMOVED lines=9> */
.L_x_169:
        /* <DEDUP_REMOVED lines=9> */
.L_x_170:
        /* <DEDUP_REMOVED lines=9> */
.L_x_171:
        /* <DEDUP_REMOVED lines=9> */
.L_x_172:
        /* <DEDUP_REMOVED lines=9> */
.L_x_173:
[----:B------:R-:W2:Y:S01]  /*7730*/  SYNCS.PHASECHK.TRANS64.TRYWAIT P0, [R9+URZ], R4 ;  /* 0x00000004090075a7 */ /* 0x000ea2000800017f */
[----:B------:R-:W-:-:S05]  /*7740*/  VIADD R0, R0, 0x1 ;  /* 0x0000000100007836 */ /* 0x000fca0000000000 */
[----:B------:R-:W-:-:S04]  /*7750*/  ISETP.NE.AND P1, PT, R0, 0x11, PT ;  /* 0x000000110000780c */ /* 0x000fc80003f25270 */
[----:B------:R-:W-:Y:S02]  /*7760*/  SEL R2, RZ, 0x1, P1 ;  /* 0x00000001ff027807 */ /* 0x000fe40000800000 */
[----:B------:R-:W-:Y:S02]  /*7770*/  SEL R0, R0, RZ, P1 ;  /* 0x000000ff00007207 */ /* 0x000fe40000800000 */
[----:B------:R-:W-:Y:S01]  /*7780*/  LOP3.LUT R2, R7, R2, RZ, 0x3c, !PT ;  /* 0x0000000207027212 */ /* 0x000fe200078e3cff */
[----:B--2---:R-:W-:Y:S06]  /*7790*/  @!P0 BRA `(.L_x_145) ;  /* 0x0000000800548947 */ /* 0x004fec0003800000 */
.L_x_174:
[----:B------:R-:W-:Y:S01]  /*77a0*/  IMAD R3, R0, 0x8, R3 ;  /* 0x0000000800037824 */ /* 0x000fe200078e0203 */
[----:B------:R-:W-:-:S07]  /*77b0*/  SHF.L.U32 R0, R2, 0x1f, RZ ;  /* 0x0000001f02007819 */ /* 0x000fce00000006ff */
.L_x_146:
[----:B---3--:R3:W4:Y:S02]  /*77c0*/  SYNCS.PHASECHK.TRANS64.TRYWAIT P0, [R3+URZ], R0 ;  /* 0x00000000030075a7 */ /* 0x008724000800017f */
[----:B----4-:R-:W-:Y:S05]  /*77d0*/  @!P0 NANOSLEEP.SYNCS 0x989680 ;  /* 0x009896800000895d */ /* 0x010fea0003900000 */
[----:B------:R-:W4:Y:S02]  /*77e0*/  @!P0 SYNCS.PHASECHK.TRANS64 P0, [R3+URZ], R0 ;  /* 0x00000000030085a7 */ /* 0x000f24000800007f */
[----:B----4-:R-:W-:Y:S05]  /*77f0*/  @!P0 BRA `(.L_x_146) ;  /* 0xfffffffc00f08947 */ /* 0x010fea000383ffff */
.L_x_128:
[----:B------:R-:W-:Y:S05]  /*7800*/  BSYNC B0 ;  /* 0x0000000000007941 */ /* 0x000fea0003800000 */
.L_x_127:
[----:B------:R-:W-:Y:S05]  /*7810*/  EXIT ;  /* 0x000000000000794d */ /* 0x000fea0003800000 */
.L_x_25:
[----:B--2---:R-:W-:-:S04]  /*7820*/  IMAD.U32 R5, RZ, RZ, UR5 ;  /* 0x00000005ff057e24 */ /* 0x004fc8000f8e00ff */
[----:B------:R2:W3:Y:S03]  /*7830*/  SYNCS.PHASECHK.TRANS64.TRYWAIT P0, [R5+URZ], R0 ;  /* 0x00000000050075a7 */ /* 0x0004e6000800017f */
[----:B---3--:R-:W-:Y:S05]  /*7840*/  @!P0 NANOSLEEP.SYNCS 0x989680 ;  /* 0x009896800000895d */ /* 0x008fea0003900000 */
[----:B------:R-:W3:Y:S02]  /*7850*/  @!P0 SYNCS.PHASECHK.TRANS64 P0, [R5+URZ], R0 ;  /* 0x00000000050085a7 */ /* 0x000ee4000800007f */
[----:B---3--:R-:W-:Y:S05]  /*7860*/  @!P0 BRA `(.L_x_25) ;  /* 0xfffffffc00ec8947 */ /* 0x008fea000383ffff */
[----:B------:R-:W-:Y:S05]  /*7870*/  BRA `(.L_x_24) ;  /* 0xffffffa4001c7947 */ /* 0x000fea000383ffff */
.L_x_31:
[----:B--2---:R-:W-:-:S04]  /*7880*/  IMAD.U32 R6, RZ, RZ, UR8 ;  /* 0x00000008ff067e24 */ /* 0x004fc8000f8e00ff */
[----:B------:R2:W3:Y:S03]  /*7890*/  SYNCS.PHASECHK.TRANS64.TRYWAIT P0, [R6+URZ], R5 ;  /* 0x00000005060075a7 */ /* 0x0004e6000800017f */
[----:B---3--:R-:W-:Y:S05]  /*78a0*/  @!P0 NANOSLEEP.SYNCS 0x989680 ;  /* 0x009896800000895d */ /* 0x008fea0003900000 */
[----:B------:R-:W3:Y:S02]  /*78b0*/  @!P0 SYNCS.PHASECHK.TRANS64 P0, [R6+URZ], R5 ;  /* 0x00000005060085a7 */ /* 0x000ee4000800007f */
[----:B---3--:R-:W-:Y:S05]  /*78c0*/  @!P0 BRA `(.L_x_31) ;  /* 0xfffffffc00ec8947 */ /* 0x008fea000383ffff */
[----:B------:R-:W-:Y:S05]  /*78d0*/  BRA `(.L_x_30) ;  /* 0xffffffa800a07947 */ /* 0x000fea000383ffff */
.L_x_57:
[----:B-1----:R1:W2:Y:S02]  /*78e0*/  SYNCS.PHASECHK.TRANS64.TRYWAIT P0, [R13+URZ+0x110], R4 ;  /* 0x000110040d0075a7 */ /* 0x0022a4000800017f */
[----:B--2---:R-:W-:Y:S05]  /*78f0*/  @!P0 NANOSLEEP.SYNCS 0x989680 ;  /* 0x009896800000895d */ /* 0x004fea0003900000 */
[----:B------:R-:W2:Y:S02]  /*7900*/  @!P0 SYNCS.PHASECHK.TRANS64 P0, [R13+URZ+0x110], R4 ;  /* 0x000110040d0085a7 */ /* 0x000ea4000800007f */
[----:B--2---:R-:W-:Y:S05]  /*7910*/  @!P0 BRA `(.L_x_57) ;  /* 0xfffffffc00f08947 */ /* 0x004fea000383ffff */
[----:B------:R-:W-:Y:S05]  /*7920*/  BRA `(.L_x_147) ;  /* 0xffffffb800c47947 */ /* 0x000fea000383ffff */
.L_x_68:
[----:B-1----:R1:W2:Y:S02]  /*7930*/  SYNCS.PHASECHK.TRANS64.TRYWAIT P1, [R12+URZ+0x110], R7 ;  /* 0x000110070c0075a7 */ /* 0x0022a4000802017f */
[----:B--2---:R-:W-:Y:S05]  /*7940*/  @!P1 NANOSLEEP.SYNCS 0x989680 ;  /* 0x009896800000995d */ /* 0x004fea0003900000 */
[----:B------:R-:W2:Y:S02]  /*7950*/  @!P1 SYNCS.PHASECHK.TRANS64 P1, [R12+URZ+0x110], R7 ;  /* 0x000110070c0095a7 */ /* 0x000ea4000802007f */
[----:B--2---:R-:W-:Y:S05]  /*7960*/  @!P1 BRA `(.L_x_68) ;  /* 0xfffffffc00f09947 */ /* 0x004fea000383ffff */
[----:B------:R-:W-:Y:S05]  /*7970*/  BRA `(.L_x_148) ;  /* 0xffffffc4000c7947 */ /* 0x000fea000383ffff */
.L_x_84:
[----:B-1----:R-:W-:-:S04]  /*7980*/  IMAD.U32 R4, RZ, RZ, UR4 ;  /* 0x00000004ff047e24 */ /* 0x002fc8000f8e00ff */
[----:B------:R1:W2:Y:S03]  /*7990*/  SYNCS.PHASECHK.TRANS64.TRYWAIT P0, [R4+URZ+0x138], R3 ;  /* 0x00013803040075a7 */ /* 0x0002a6000800017f */
[----:B--2---:R-:W-:Y:S05]  /*79a0*/  @!P0 NANOSLEEP.SYNCS 0x989680 ;  /* 0x009896800000895d */ /* 0x004fea0003900000 */
[----:B------:R-:W2:Y:S02]  /*79b0*/  @!P0 SYNCS.PHASECHK.TRANS64 P0, [R4+URZ+0x138], R3 ;  /* 0x00013803040085a7 */ /* 0x000ea4000800007f */
[----:B--2---:R-:W-:Y:S05]  /*79c0*/  @!P0 BRA `(.L_x_84) ;  /* 0xfffffffc00ec8947 */ /* 0x004fea000383ffff */
[----:B------:R-:W-:Y:S05]  /*79d0*/  BRA `(.L_x_83) ;  /* 0xffffffd800307947 */ /* 0x000fea000383ffff */
.L_x_93:
[----:B-1----:R-:W-:-:S04]  /*79e0*/  IMAD.U32 R5, RZ, RZ, UR5 ;  /* 0x00000005ff057e24 */ /* 0x002fc8000f8e00ff */
[----:B------:R1:W2:Y:S03]  /*79f0*/  SYNCS.PHASECHK.TRANS64.TRYWAIT P1, [R5+URZ+0x120], R4 ;  /* 0x00012004050075a7 */ /* 0x0002a6000802017f */
[----:B--2---:R-:W-:Y:S05]  /*7a00*/  @!P1 NANOSLEEP.SYNCS 0x989680 ;  /* 0x009896800000995d */ /* 0x004fea0003900000 */
[----:B------:R-:W2:Y:S02]  /*7a10*/  @!P1 SYNCS.PHASECHK.TRANS64 P1, [R5+URZ+0x120], R4 ;  /* 0x00012004050095a7 */ /* 0x000ea4000802007f */
[----:B--2---:R-:W-:Y:S05]  /*7a20*/  @!P1 BRA `(.L_x_93) ;  /* 0xfffffffc00ec9947 */ /* 0x004fea000383ffff */
[----:B------:R-:W-:Y:S05]  /*7a30*/  BRA `(.L_x_149) ;  /* 0xffffffdc001c7947 */ /* 0x000fea000383ffff */
.L_x_99:
[----:B-12---:R-:W-:-:S04]  /*7a40*/  IMAD.U32 R5, RZ, RZ, UR5 ;  /* 0x00000005ff057e24 */ /* 0x006fc8000f8e00ff */
[----:B------:R1:W2:Y:S03]  /*7a50*/  SYNCS.PHASECHK.TRANS64.TRYWAIT P1, [R5+URZ+0x128], R4 ;  /* 0x00012804050075a7 */ /* 0x0002a6000802017f */
[----:B--2---:R-:W-:Y:S05]  /*7a60*/  @!P1 NANOSLEEP.SYNCS 0x989680 ;  /* 0x009896800000995d */ /* 0x004fea0003900000 */
[----:B------:R-:W2:Y:S02]  /*7a70*/  @!P1 SYNCS.PHASECHK.TRANS64 P1, [R5+URZ+0x128], R4 ;  /* 0x00012804050095a7 */ /* 0x000ea4000802007f */
[----:B--2---:R-:W-:Y:S05]  /*7a80*/  @!P1 BRA `(.L_x_99) ;  /* 0xfffffffc00ec9947 */ /* 0x004fea000383ffff */
[----:B------:R-:W-:Y:S05]  /*7a90*/  BRA `(.L_x_150) ;  /* 0xffffffdc00647947 */ /* 0x000fea000383ffff */
.L_x_111:
[----:B---3--:R3:W4:Y:S02]  /*7aa0*/  SYNCS.PHASECHK.TRANS64.TRYWAIT P0, [R3+URZ+0x120], R0 ;  /* 0x00012000030075a7 */ /* 0x008724000800017f */
[----:B----4-:R-:W-:Y:S05]  /*7ab0*/  @!P0 NANOSLEEP.SYNCS 0x989680 ;  /* 0x009896800000895d */ /* 0x010fea0003900000 */
[----:B------:R-:W4:Y:S02]  /*7ac0*/  @!P0 SYNCS.PHASECHK.TRANS64 P0, [R3+URZ+0x120], R0 ;  /* 0x00012000030085a7 */ /* 0x000f24000800007f */
[----:B----4-:R-:W-:Y:S05]  /*7ad0*/  @!P0 BRA `(.L_x_111) ;  /* 0xfffffffc00f08947 */ /* 0x010fea000383ffff */
[----:B------:R-:W-:Y:S05]  /*7ae0*/  BRA `(.L_x_151) ;  /* 0xffffffe400647947 */ /* 0x000fea000383ffff */
.L_x_115:
[----:B------:R-:W-:Y:S01]  /*7af0*/  BSSY B1, `(.L_x_152) ;  /* 0x0000006000017945 */ /* 0x000fe20003800000 */
[----:B------:R-:W-:-:S07]  /*7b00*/  IMAD.MOV.U32 R15, RZ, RZ, -0x1 ;  /* 0xffffffffff0f7424 */ /* 0x000fce00078e00ff */
[----:B------:R-:W-:Y:S05]  /*7b10*/  WARPSYNC.COLLECTIVE R15, `(.L_x_153) ;  /* 0x000000000f0c7348 */ /* 0x000fea0003c00000 */
[----:B------:R-:W-:Y:S02]  /*7b20*/  ELECT P6, UR62, PT ;  /* 0x00000000003e782f */ /* 0x000fe400038c0000 */
[----:B------:R-:W-:Y:S01]  /*7b30*/  MOV R14, UR62 ;  /* 0x0000003e000e7c02 */ /* 0x000fe20008000f00 */
[----:B------:R-:W-:Y:S10]  /*7b40*/  ENDCOLLECTIVE ;  /* 0x000000000000791b */ /* 0x000ff40003800000 */
.L_x_153:
[----:B------:R-:W-:Y:S05]  /*7b50*/  BSYNC B1 ;  /* 0x0000000000017941 */ /* 0x000fea0003800000 */
.L_x_152:
[----:B------:R-:W-:Y:S05]  /*7b60*/  BRA `(.L_x_154) ;  /* 0xffffffe400e47947 */ /* 0x000fea000383ffff */
.L_x_118:
[----:B-1----:R1:W2:Y:S02]  /*7b70*/  SYNCS.PHASECHK.TRANS64.TRYWAIT P0, [R14+URZ+0x88], R11 ;  /* 0x0000880b0e0075a7 */ /* 0x0022a4000800017f */
[----:B--2---:R-:W-:Y:S05]  /*7b80*/  @!P0 NANOSLEEP.SYNCS 0x989680 ;  /* 0x009896800000895d */ /* 0x004fea0003900000 */
[----:B------:R-:W2:Y:S02]  /*7b90*/  @!P0 SYNCS.PHASECHK.TRANS64 P0, [R14+URZ+0x88], R11 ;  /* 0x0000880b0e0085a7 */ /* 0x000ea4000800007f */
[----:B--2---:R-:W-:Y:S05]  /*7ba0*/  @!P0 BRA `(.L_x_118) ;  /* 0xfffffffc00f08947 */ /* 0x004fea000383ffff */
[----:B------:R-:W-:Y:S05]  /*7bb0*/  BRA `(.L_x_155) ;  /* 0xffffffe8001c7947 */ /* 0x000fea000383ffff */
.L_x_126:
[----:B------:R-:W-:Y:S01]  /*7bc0*/  BSSY B0, `(.L_x_156) ;  /* 0x0000006000007945 */ /* 0x000fe20003800000 */
[----:B------:R-:W-:-:S07]  /*7bd0*/  IMAD.MOV.U32 R15, RZ, RZ, -0x1 ;  /* 0xffffffffff0f7424 */ /* 0x000fce00078e00ff */
[----:B------:R-:W-:Y:S05]  /*7be0*/  WARPSYNC.COLLECTIVE R15, `(.L_x_157) ;  /* 0x000000000f0c7348 */ /* 0x000fea0003c00000 */
[----:B------:R-:W-:Y:S02]  /*7bf0*/  ELECT P6, UR62, PT ;  /* 0x00000000003e782f */ /* 0x000fe400038c0000 */
[----:B------:R-:W-:Y:S01]  /*7c00*/  MOV R14, UR62 ;  /* 0x0000003e000e7c02 */ /* 0x000fe20008000f00 */
[----:B------:R-:W-:Y:S10]  /*7c10*/  ENDCOLLECTIVE ;  /* 0x000000000000791b */ /* 0x000ff40003800000 */
.L_x_157:
[----:B------:R-:W-:Y:S05]  /*7c20*/  BSYNC B0 ;  /* 0x0000000000007941 */ /* 0x000fea0003800000 */
.L_x_156:
[----:B------:R-:W-:Y:S05]  /*7c30*/  BRA `(.L_x_158) ;  /* 0xfffffff000707947 */ /* 0x000fea000383ffff */
.L_x_130:
[----:B-1----:R1:W2:Y:S02]  /*7c40*/  SYNCS.PHASECHK.TRANS64.TRYWAIT P0, [R7+URZ], R2 ;  /* 0x00000002070075a7 */ /* 0x0022a4000800017f */
[----:B--2---:R-:W-:Y:S05]  /*7c50*/  @!P0 NANOSLEEP.SYNCS 0x989680 ;  /* 0x009896800000895d */ /* 0x004fea0003900000 */
[----:B------:R-:W2:Y:S02]  /*7c60*/  @!P0 SYNCS.PHASECHK.TRANS64 P0, [R7+URZ], R2 ;  /* 0x00000002070085a7 */ /* 0x000ea4000800007f */
[----:B--2---:R-:W-:Y:S05]  /*7c70*/  @!P0 BRA `(.L_x_130) ;  /* 0xfffffffc00f08947 */ /* 0x004fea000383ffff */
[----:B------:R-:W-:Y:S05]  /*7c80*/  BRA `(.L_x_159) ;  /* 0xfffffff000b07947 */ /* 0x000fea000383ffff */
.L_x_131:
[----:B-1----:R1:W2:Y:S02]  /*7c90*/  SYNCS.PHASECHK.TRANS64.TRYWAIT P0, [R9+URZ], R4 ;  /* 0x00000004090075a7 */ /* 0x0022a4000800017f */
[----:B--2---:R-:W-:Y:S05]  /*7ca0*/  @!P0 NANOSLEEP.SYNCS 0x989680 ;  /* 0x009896800000895d */ /* 0x004fea0003900000 */
[----:B------:R-:W2:Y:S02]  /*7cb0*/  @!P0 SYNCS.PHASECHK.TRANS64 P0, [R9+URZ], R4 ;  /* 0x00000004090085a7 */ /* 0x000ea4000800007f */
[----:B--2---:R-:W-:Y:S05]  /*7cc0*/  @!P0 BRA `(.L_x_131) ;  /* 0xfffffffc00f08947 */ /* 0x004fea000383ffff */
[----:B------:R-:W-:Y:S05]  /*7cd0*/  BRA `(.L_x_160) ;  /* 0xfffffff000c07947 */ /* 0x000fea000383ffff */
.L_x_132:
[----:B-1----:R1:W2:Y:S02]  /*7ce0*/  SYNCS.PHASECHK.TRANS64.TRYWAIT P0, [R6+URZ], R5 ;  /* 0x00000005060075a7 */ /* 0x0022a4000800017f */
[----:B--2---:R-:W-:Y:S05]  /*7cf0*/  @!P0 NANOSLEEP.SYNCS 0x989680 ;  /* 0x009896800000895d */ /* 0x004fea0003900000 */
[----:B------:R-:W2:Y:S02]  /*7d00*/  @!P0 SYNCS.PHASECHK.TRANS64 P0, [R6+URZ], R5 ;  /* 0x00000005060085a7 */ /* 0x000ea4000800007f */
[----:B--2---:R-:W-:Y:S05]  /*7d10*/  @!P0 BRA `(.L_x_132) ;  /* 0xfffffffc00f08947 */ /* 0x004fea000383ffff */
[----:B------:R-:W-:Y:S05]  /*7d20*/  BRA `(.L_x_161) ;  /* 0xfffffff000d07947 */ /* 0x000fea000383ffff */
.L_x_133:
[----:B-1----:R1:W2:Y:S02]  /*7d30*/  SYNCS.PHASECHK.TRANS64.TRYWAIT P0, [R9+URZ], R4 ;  /* 0x00000004090075a7 */ /* 0x0022a4000800017f */
[----:B--2---:R-:W-:Y:S05]  /*7d40*/  @!P0 NANOSLEEP.SYNCS 0x989680 ;  /* 0x009896800000895d */ /* 0x004fea0003900000 */
[----:B------:R-:W2:Y:S02]  /*7d50*/  @!P0 SYNCS.PHASECHK.TRANS64 P0, [R9+URZ], R4 ;  /* 0x00000004090085a7 */ /* 0x000ea4000800007f */
[----:B--2---:R-:W-:Y:S05]  /*7d60*/  @!P0 BRA `(.L_x_133) ;  /* 0xfffffffc00f08947 */ /* 0x004fea000383ffff */
[----:B------:R-:W-:Y:S05]  /*7d70*/  BRA `(.L_x_162) ;  /* 0xfffffff000e07947 */ /* 0x000fea000383ffff */
.L_x_134:
[----:B-1----:R1:W2:Y:S02]  /*7d80*/  SYNCS.PHASECHK.TRANS64.TRYWAIT P0, [R6+URZ], R5 ;  /* 0x00000005060075a7 */ /* 0x0022a4000800017f */
[----:B--2---:R-:W-:Y:S05]  /*7d90*/  @!P0 NANOSLEEP.SYNCS 0x989680 ;  /* 0x009896800000895d */ /* 0x004fea0003900000 */
[----:B------:R-:W2:Y:S02]  /*7da0*/  @!P0 SYNCS.PHASECHK.TRANS64 P0, [R6+URZ], R5 ;  /* 0x00000005060085a7 */ /* 0x000ea4000800007f */
[----:B--2---:R-:W-:Y:S05]  /*7db0*/  @!P0 BRA `(.L_x_134) ;  /* 0xfffffffc00f08947 */ /* 0x004fea000383ffff */
[----:B------:R-:W-:Y:S05]  /*7dc0*/  BRA `(.L_x_163) ;  /* 0xfffffff000f07947 */ /* 0x000fea000383ffff */
.L_x_135:
[----:B-1----:R1:W2:Y:S02]  /*7dd0*/  SYNCS.PHASECHK.TRANS64.TRYWAIT P0, [R9+URZ], R4 ;  /* 0x00000004090075a7 */ /* 0x0022a4000800017f */
[----:B--2---:R-:W-:Y:S05]  /*7de0*/  @!P0 NANOSLEEP.SYNCS 0x989680 ;  /* 0x009896800000895d */ /* 0x004fea0003900000 */
[----:B------:R-:W2:Y:S02]  /*7df0*/  @!P0 SYNCS.PHASECHK.TRANS64 P0, [R9+URZ], R4 ;  /* 0x00000004090085a7 */ /* 0x000ea4000800007f */
[----:B--2---:R-:W-:Y:S05]  /*7e00*/  @!P0 BRA `(.L_x_135) ;  /* 0xfffffffc00f08947 */ /* 0x004fea000383ffff */
[----:B------:R-:W-:Y:S05]  /*7e10*/  BRA `(.L_x_164) ;  /* 0xfffffff400007947 */ /* 0x000fea000383ffff */
.L_x_136:
[----:B-1----:R1:W2:Y:S02]  /*7e20*/  SYNCS.PHASECHK.TRANS64.TRYWAIT P0, [R6+URZ], R5 ;  /* 0x00000005060075a7 */ /* 0x0022a4000800017f */
[----:B--2---:R-:W-:Y:S05]  /*7e30*/  @!P0 NANOSLEEP.SYNCS 0x989680 ;  /* 0x009896800000895d */ /* 0x004fea0003900000 */
[----:B------:R-:W2:Y:S02]  /*7e40*/  @!P0 SYNCS.PHASECHK.TRANS64 P0, [R6+URZ], R5 ;  /* 0x00000005060085a7 */ /* 0x000ea4000800007f */
[----:B--2---:R-:W-:Y:S05]  /*7e50*/  @!P0 BRA `(.L_x_136) ;  /* 0xfffffffc00f08947 */ /* 0x004fea000383ffff */
[----:B------:R-:W-:Y:S05]  /*7e60*/  BRA `(.L_x_165) ;  /* 0xfffffff400107947 */ /* 0x000fea000383ffff */
.L_x_137:
[----:B-1----:R1:W2:Y:S02]  /*7e70*/  SYNCS.PHASECHK.TRANS64.TRYWAIT P0, [R9+URZ], R4 ;  /* 0x00000004090075a7 */ /* 0x0022a4000800017f */
[----:B--2---:R-:W-:Y:S05]  /*7e80*/  @!P0 NANOSLEEP.SYNCS 0x989680 ;  /* 0x009896800000895d */ /* 0x004fea0003900000 */
[----:B------:R-:W2:Y:S02]  /*7e90*/  @!P0 SYNCS.PHASECHK.TRANS64 P0, [R9+URZ], R4 ;  /* 0x00000004090085a7 */ /* 0x000ea4000800007f */
[----:B--2---:R-:W-:Y:S05]  /*7ea0*/  @!P0 BRA `(.L_x_137) ;  /* 0xfffffffc00f08947 */ /* 0x004fea000383ffff */
[----:B------:R-:W-:Y:S05]  /*7eb0*/  BRA `(.L_x_166) ;  /* 0xfffffff400207947 */ /* 0x000fea000383ffff */
.L_x_138:
[----:B-1----:R1:W2:Y:S02]  /*7ec0*/  SYNCS.PHASECHK.TRANS64.TRYWAIT P0, [R6+URZ], R5 ;  /* 0x00000005060075a7 */ /* 0x0022a4000800017f */
[----:B--2---:R-:W-:Y:S05]  /*7ed0*/  @!P0 NANOSLEEP.SYNCS 0x989680 ;  /* 0x009896800000895d */ /* 0x004fea0003900000 */
[----:B------:R-:W2:Y:S02]  /*7ee0*/  @!P0 SYNCS.PHASECHK.TRANS64 P0, [R6+URZ], R5 ;  /* 0x00000005060085a7 */ /* 0x000ea4000800007f */
[----:B--2---:R-:W-:Y:S05]  /*7ef0*/  @!P0 BRA `(.L_x_138) ;  /* 0xfffffffc00f08947 */ /* 0x004fea000383ffff */
[----:B------:R-:W-:Y:S05]  /*7f00*/  BRA `(.L_x_167) ;  /* 0xfffffff400307947 */ /* 0x000fea000383ffff */
.L_x_139:
[----:B-1----:R1:W2:Y:S02]  /*7f10*/  SYNCS.PHASECHK.TRANS64.TRYWAIT P0, [R9+URZ], R4 ;  /* 0x00000004090075a7 */ /* 0x0022a4000800017f */
[----:B--2---:R-:W-:Y:S05]  /*7f20*/  @!P0 NANOSLEEP.SYNCS 0x989680 ;  /* 0x009896800000895d */ /* 0x004fea0003900000 */
[----:B------:R-:W2:Y:S02]  /*7f30*/  @!P0 SYNCS.PHASECHK.TRANS64 P0, [R9+URZ], R4 ;  /* 0x00000004090085a7 */ /* 0x000ea4000800007f */
[----:B--2---:R-:W-:Y:S05]  /*7f40*/  @!P0 BRA `(.L_x_139) ;  /* 0xfffffffc00f08947 */ /* 0x004fea000383ffff */
[----:B------:R-:W-:Y:S05]  /*7f50*/  BRA `(.L_x_168) ;  /* 0xfffffff400407947 */ /* 0x000fea000383ffff */
.L_x_140:
[----:B-1----:R1:W2:Y:S02]  /*7f60*/  SYNCS.PHASECHK.TRANS64.TRYWAIT P0, [R6+URZ], R5 ;  /* 0x00000005060075a7 */ /* 0x0022a4000800017f */
[----:B--2---:R-:W-:Y:S05]  /*7f70*/  @!P0 NANOSLEEP.SYNCS 0x989680 ;  /* 0x009896800000895d */ /* 0x004fea0003900000 */
[----:B------:R-:W2:Y:S02]  /*7f80*/  @!P0 SYNCS.PHASECHK.TRANS64 P0, [R6+URZ], R5 ;  /* 0x00000005060085a7 */ /* 0x000ea4000800007f */
[----:B--2---:R-:W-:Y:S05]  /*7f90*/  @!P0 BRA `(.L_x_140) ;  /* 0xfffffffc00f08947 */ /* 0x004fea000383ffff */
[----:B------:R-:W-:Y:S05]  /*7fa0*/  BRA `(.L_x_169) ;  /* 0xfffffff400507947 */ /* 0x000fea000383ffff */
.L_x_141:
[----:B-1----:R1:W2:Y:S02]  /*7fb0*/  SYNCS.PHASECHK.TRANS64.TRYWAIT P0, [R9+URZ], R4 ;  /* 0x00000004090075a7 */ /* 0x0022a4000800017f */
[----:B--2---:R-:W-:Y:S05]  /*7fc0*/  @!P0 NANOSLEEP.SYNCS 0x989680 ;  /* 0x009896800000895d */ /* 0x004fea0003900000 */
[----:B------:R-:W2:Y:S02]  /*7fd0*/  @!P0 SYNCS.PHASECHK.TRANS64 P0, [R9+URZ], R4 ;  /* 0x00000004090085a7 */ /* 0x000ea4000800007f */
[----:B--2---:R-:W-:Y:S05]  /*7fe0*/  @!P0 BRA `(.L_x_141) ;  /* 0xfffffffc00f08947 */ /* 0x004fea000383ffff */
[----:B------:R-:W-:Y:S05]  /*7ff0*/  BRA `(.L_x_170) ;  /* 0xfffffff400607947 */ /* 0x000fea000383ffff */
.L_x_142:
[----:B-1----:R1:W2:Y:S02]  /*8000*/  SYNCS.PHASECHK.TRANS64.TRYWAIT P0, [R6+URZ], R5 ;  /* 0x00000005060075a7 */ /* 0x0022a4000800017f */
[----:B--2---:R-:W-:Y:S05]  /*8010*/  @!P0 NANOSLEEP.SYNCS 0x989680 ;  /* 0x009896800000895d */ /* 0x004fea0003900000 */
[----:B------:R-:W2:Y:S02]  /*8020*/  @!P0 SYNCS.PHASECHK.TRANS64 P0, [R6+URZ], R5 ;  /* 0x00000005060085a7 */ /* 0x000ea4000800007f */
[----:B--2---:R-:W-:Y:S05]  /*8030*/  @!P0 BRA `(.L_x_142) ;  /* 0xfffffffc00f08947 */ /* 0x004fea000383ffff */
[----:B------:R-:W-:Y:S05]  /*8040*/  BRA `(.L_x_171) ;  /* 0xfffffff400707947 */ /* 0x000fea000383ffff */
.L_x_143:
[----:B-1----:R1:W2:Y:S02]  /*8050*/  SYNCS.PHASECHK.TRANS64.TRYWAIT P0, [R9+URZ], R4 ;  /* 0x00000004090075a7 */ /* 0x0022a4000800017f */
[----:B--2---:R-:W-:Y:S05]  /*8060*/  @!P0 NANOSLEEP.SYNCS 0x989680 ;  /* 0x009896800000895d */ /* 0x004fea0003900000 */
[----:B------:R-:W2:Y:S02]  /*8070*/  @!P0 SYNCS.PHASECHK.TRANS64 P0, [R9+URZ], R4 ;  /* 0x00000004090085a7 */ /* 0x000ea4000800007f */
[----:B--2---:R-:W-:Y:S05]  /*8080*/  @!P0 BRA `(.L_x_143) ;  /* 0xfffffffc00f08947 */ /* 0x004fea000383ffff */
[----:B------:R-:W-:Y:S05]  /*8090*/  BRA `(.L_x_172) ;  /* 0xfffffff400807947 */ /* 0x000fea000383ffff */
.L_x_144:
[----:B-1----:R1:W2:Y:S02]  /*80a0*/  SYNCS.PHASECHK.TRANS64.TRYWAIT P0, [R6+URZ], R5 ;  /* 0x00000005060075a7 */ /* 0x0022a4000800017f */
[----:B--2---:R-:W-:Y:S05]  /*80b0*/  @!P0 NANOSLEEP.SYNCS 0x989680 ;  /* 0x009896800000895d */ /* 0x004fea0003900000 */
[----:B------:R-:W2:Y:S02]  /*80c0*/  @!P0 SYNCS.PHASECHK.TRANS64 P0, [R6+URZ], R5 ;  /* 0x00000005060085a7 */ /* 0x000ea4000800007f */
[----:B--2---:R-:W-:Y:S05]  /*80d0*/  @!P0 BRA `(.L_x_144) ;  /* 0xfffffffc00f08947 */ /* 0x004fea000383ffff */
[----:B------:R-:W-:Y:S05]  /*80e0*/  BRA `(.L_x_173) ;  /* 0xfffffff400907947 */ /* 0x000fea000383ffff */
.L_x_145:
[----:B--2---:R2:W3:Y:S02]  /*80f0*/  SYNCS.PHASECHK.TRANS64.TRYWAIT P0, [R9+URZ], R4 ;  /* 0x00000004090075a7 */ /* 0x0044e4000800017f */
[----:B---3--:R-:W-:Y:S05]  /*8100*/  @!P0 NANOSLEEP.SYNCS 0x989680 ;  /* 0x009896800000895d */ /* 0x008fea0003900000 */
[----:B------:R-:W3:Y:S02]  /*8110*/  @!P0 SYNCS.PHASECHK.TRANS64 P0, [R9+URZ], R4 ;  /* 0x00000004090085a7 */ /* 0x000ee4000800007f */
[----:B---3--:R-:W-:Y:S05]  /*8120*/  @!P0 BRA `(.L_x_145) ;  /* 0xfffffffc00f08947 */ /* 0x008fea000383ffff */
[----:B------:R-:W-:Y:S05]  /*8130*/  BRA `(.L_x_174) ;  /* 0xfffffff400987947 */ /* 0x000fea000383ffff */
.L_x_175:
[----:B------:R-:W-:-:S00]  /*8140*/  BRA `(.L_x_175) ;  /* 0xfffffffc00fc7947 */ /* 0x000fc0000383ffff */
[----:B------:R-:W-:-:S00]  /*8150*/  NOP ;  /* 0x0000000000007918 */ /* 0x000fc00000000000 */
        /* <DEDUP_REMOVED lines=10> */
.L_x_176:


//--------------------- .nv.global.init           --------------------------
	.section	.nv.global.init,"aw",@progbits
.nv.global.init:
	.type		$str$24,@object
	.size		$str$24,($str$25 - $str$24)
$str$24:
        /*0000*/ 	.byte	0x28, 0x61, 0x64, 0x64, 0x72, 0x65, 0x73, 0x73, 0x20, 0x26, 0x20, 0x6d, 0x61, 0x73, 0x6b, 0x29
        /*0010*/ 	.byte	0x20, 0x3d, 0x3d, 0x20, 0x30, 0x00
	.type		$str$25,@object
	.size		$str$25,(__unnamed_1 - $str$25)
$str$25:
        /*0016*/ 	.byte	0x2f, 0x74, 0x6d, 0x70, 0x2f, 0x63, 0x75, 0x74, 0x6c, 0x61, 0x73, 0x73, 0x5f, 0x73, 0x77, 0x65
        /*0026*/ 	.byte	0x65, 0x70, 0x5f, 0x73, 0x72, 0x63, 0x2f, 0x69, 0x6e, 0x63, 0x6c, 0x75, 0x64, 0x65, 0x2f, 0x63
        /*0036*/ 	.byte	0x75, 0x74, 0x65, 0x2f, 0x70, 0x6f, 0x69, 0x6e, 0x74, 0x65, 0x72, 0x5f, 0x66, 0x6c, 0x61, 0x67
        /*0046*/ 	.byte	0x67, 0x65, 0x64, 0x2e, 0x68, 0x70, 0x70, 0x00
	.type		__unnamed_1,@object
	.size		__unnamed_1,(.L_0 - __unnamed_1)
__unnamed_1:
        /*004e*/ 	.byte	0x61, 0x75, 0x74, 0x6f, 0x20, 0x63, 0x75, 0x74, 0x65, 0x3a, 0x3a, 0x61, 0x73, 0x5f, 0x70, 0x6f
        /* <DEDUP_REMOVED lines=27> */
        /*020e*/ 	.byte	0x3a, 0x43, 0x3c, 0x34, 0x30, 0x39, 0x36, 0x3e, 0x3e, 0x3e, 0x3e, 0x3e, 0x5d, 0x00
.L_0:


//--------------------- .nv.shared._ZN7cutlass13device_kernelINS_4gemm6kernel13GemmUniversalIN4cute5tupleIJiiiiEEENS1_10collective13CollectiveMmaINS1_37MainloopSm90TmaGmmaWarpSpecializedFP8ILi17ENS5_IJNS4_1CILi2EEENSA_ILi1EEESC_EEENS1_35KernelTmaWarpSpecializedCooperativeEEENS5_IJNSA_ILi128EEENSA_ILi64EEESH_EEENS_12float_e4m3_tENS5_IJlSC_lEEESJ_SK_NS4_8TiledMMAINS4_8MMA_AtomIJNS4_4SM904GMMA30MMA_64x64x32_F32E4M3E4M3_SS_TNILNSO_7ScaleInE1ELSQ_1EEEEEENS4_6LayoutISD_NS5_IJSC_NSA_ILi0EEESU_EEEEENS5_IJNS4_10UnderscoreESX_SX_EEEEENS4_13SM90_TMA_LOADENS4_14ComposedLayoutINS4_7SwizzleILi2ELi4ELi3EEENS4_18smem_ptr_flag_bitsILi8EEENST_INS5_IJNSA_ILi8EEESH_EEENS5_IJSH_SC_EEEEEEEvNS4_8identityENS4_23SM90_TMA_LOAD_MULTICASTES1A_vS1B_EENS_8epilogue10collective18CollectiveEpilogueINS1E_22Sm90TmaWarpSpecializedILi2ELi2ELi16ELb0ELb0EEEJSI_NS5_IJSG_NSA_ILi32EEEEEESJ_SK_SJ_SK_NS1E_6fusion15FusionCallbacksIS1I_NS1L_13LinCombEltActINS1E_6thread4ReLuESJ_fSJ_fLNS_15FloatRoundStyleE2EEESI_S1K_JEEES10_NS11_INS12_ILi1ELi4ELi3EEES15_NST_INS5_IJS16_S1J_EEENS5_IJS1J_SC_EEEEEEENS4_39AutoVectorizingCopyWithAssumedAlignmentILi128EEENS4_14SM90_TMA_STOREES1X_S1Z_NS4_9Copy_AtomIJNS4_17SM90_U32x4_STSM_NENS_6half_tEEEEvEEEvvEEEEvNT_6ParamsE --------------------------
	.section	.nv.shared._ZN7cutlass13device_kernelINS_4gemm6kernel13GemmUniversalIN4cute5tupleIJiiiiEEENS1_10collective13CollectiveMmaINS1_37MainloopSm90TmaGmmaWarpSpecializedFP8ILi17ENS5_IJNS4_1CILi2EEENSA_ILi1EEESC_EEENS1_35KernelTmaWarpSpecializedCooperativeEEENS5_IJNSA_ILi128EEENSA_ILi64EEESH_EEENS_12float_e4m3_tENS5_IJlSC_lEEESJ_SK_NS4_8TiledMMAINS4_8MMA_AtomIJNS4_4SM904GMMA30MMA_64x64x32_F32E4M3E4M3_SS_TNILNSO_7ScaleInE1ELSQ_1EEEEEENS4_6LayoutISD_NS5_IJSC_NSA_ILi0EEESU_EEEEENS5_IJNS4_10UnderscoreESX_SX_EEEEENS4_13SM90_TMA_LOADENS4_14ComposedLayoutINS4_7SwizzleILi2ELi4ELi3EEENS4_18smem_ptr_flag_bitsILi8EEENST_INS5_IJNSA_ILi8EEESH_EEENS5_IJSH_SC_EEEEEEEvNS4_8identityENS4_23SM90_TMA_LOAD_MULTICASTES1A_vS1B_EENS_8epilogue10collective18CollectiveEpilogueINS1E_22Sm90TmaWarpSpecializedILi2ELi2ELi16ELb0ELb0EEEJSI_NS5_IJSG_NSA_ILi32EEEEEESJ_SK_SJ_SK_NS1E_6fusion15FusionCallbacksIS1I_NS1L_13LinCombEltActINS1E_6thread4ReLuESJ_fSJ_fLNS_15FloatRoundStyleE2EEESI_S1K_JEEES10_NS11_INS12_ILi1ELi4ELi3EEES15_NST_INS5_IJS16_S1J_EEENS5_IJS1J_SC_EEEEEEENS4_39AutoVectorizingCopyWithAssumedAlignmentILi128EEENS4_14SM90_TMA_STOREES1X_S1Z_NS4_9Copy_AtomIJNS4_17SM90_U32x4_STSM_NENS_6half_tEEEEvEEEvvEEEEvNT_6ParamsE,"aw",@nobits
	.sectionflags	@""
	.align	16
	.zero		1024


//--------------------- .nv.shared.reserved.0     --------------------------
	.section	.nv.shared.reserved.0,"aw",@nobits
	.weak		__nv_reservedSMEM_offset_0_alias
	.size		__nv_reservedSMEM_offset_0_alias, 0, 0
	.other		__nv_reservedSMEM_offset_0_alias,@"STO_CUDA_RESERVED_SHARED STV_DEFAULT"
__nv_reservedSMEM_offset_0_alias:
	.zero		0


//--------------------- .nv.global                --------------------------
	.section	.nv.global,"aw",@nobits
.nv.global:
	.type		_ZN39_INTERNAL_b6a433ee_4_k_cu_76b7a7c9_34594cute1_E,@object
	.size		_ZN39_INTERNAL_b6a433ee_4_k_cu_76b7a7c9_34594cute1_E,(_ZN39_INTERNAL_b6a433ee_4_k_cu_76b7a7c9_34594cuda3std3__45__cpo6cbeginE - _ZN39_INTERNAL_b6a433ee_4_k_cu_76b7a7c9_34594cute1_E)
_ZN39_INTERNAL_b6a433ee_4_k_cu_76b7a7c9_34594cute1_E:
	.zero		1
	.type		_ZN39_INTERNAL_b6a433ee_4_k_cu_76b7a7c9_34594cuda3std3__45__cpo6cbeginE,@object
	.size		_ZN39_INTERNAL_b6a433ee_4_k_cu_76b7a7c9_34594cuda3std3__45__cpo6cbeginE,(_ZN39_INTERNAL_b6a433ee_4_k_cu_76b7a7c9_34594cuda3std3__48in_placeE - _ZN39_INTERNAL_b6a433ee_4_k_cu_76b7a7c9_34594cuda3std3__45__cpo6cbeginE)
_ZN39_INTERNAL_b6a433ee_4_k_cu_76b7a7c9_34594cuda3std3__45__cpo6cbeginE:
	.zero		1
	.type		_ZN39_INTERNAL_b6a433ee_4_k_cu_76b7a7c9_34594cuda3std3__48in_placeE,@object
	.size		_ZN39_INTERNAL_b6a433ee_4_k_cu_76b7a7c9_34594cuda3std3__48in_placeE,(_ZN39_INTERNAL_b6a433ee_4_k_cu_76b7a7c9_34594cuda3std6ranges3__45__cpo9iter_moveE - _ZN39_INTERNAL_b6a433ee_4_k_cu_76b7a7c9_34594cuda3std3__48in_placeE)
_ZN39_INTERNAL_b6a433ee_4_k_cu_76b7a7c9_34594cuda3std3__48in_placeE:
	.zero		1
	.type		_ZN39_INTERNAL_b6a433ee_4_k_cu_76b7a7c9_34594cuda3std6ranges3__45__cpo9iter_moveE,@object
	.size		_ZN39_INTERNAL_b6a433ee_4_k_cu_76b7a7c9_34594cuda3std6ranges3__45__cpo9iter_moveE,(_ZN39_INTERNAL_b6a433ee_4_k_cu_76b7a7c9_34594cuda3std3__45__cpo5beginE - _ZN39_INTERNAL_b6a433ee_4_k_cu_76b7a7c9_34594cuda3std6ranges3__45__cpo9iter_moveE)
_ZN39_INTERNAL_b6a433ee_4_k_cu_76b7a7c9_34594cuda3std6ranges3__45__cpo9iter_moveE:
	.zero		1
	.type		_ZN39_INTERNAL_b6a433ee_4_k_cu_76b7a7c9_34594cuda3std3__45__cpo5beginE,@object
	.size		_ZN39_INTERNAL_b6a433ee_4_k_cu_76b7a7c9_34594cuda3std3__45__cpo5beginE,(_ZN39_INTERNAL_b6a433ee_4_k_cu_76b7a7c9_34594cuda3std3__441_GLOBAL__N__b6a433ee_4_k_cu_76b7a7c9_34596ignoreE - _ZN39_INTERNAL_b6a433ee_4_k_cu_76b7a7c9_34594cuda3std3__45__cpo5beginE)
_ZN39_INTERNAL_b6a433ee_4_k_cu_76b7a7c9_34594cuda3std3__45__cpo5beginE:
	.zero		1
	.type		_ZN39_INTERNAL_b6a433ee_4_k_cu_76b7a7c9_34594cuda3std3__441_GLOBAL__N__b6a433ee_4_k_cu_76b7a7c9_34596ignoreE,@object
	.size		_ZN39_INTERNAL_b6a433ee_4_k_cu_76b7a7c9_34594cuda3std3__441_GLOBAL__N__b6a433ee_4_k_cu_76b7a7c9_34596ignoreE,(_ZN39_INTERNAL_b6a433ee_4_k_cu_76b7a7c9_34594cute7productE - _ZN39_INTERNAL_b6a433ee_4_k_cu_76b7a7c9_34594cuda3std3__441_GLOBAL__N__b6a433ee_4_k_cu_76b7a7c9_34596ignoreE)
_ZN39_INTERNAL_b6a433ee_4_k_cu_76b7a7c9_34594cuda3std3__441_GLOBAL__N__b6a433ee_4_k_cu_76b7a7c9_34596ignoreE:
	.zero		1
	.type		_ZN39_INTERNAL_b6a433ee_4_k_cu_76b7a7c9_34594cute7productE,@object
	.size		_ZN39_INTERNAL_b6a433ee_4_k_cu_76b7a7c9_34594cute7productE,(_ZN39_INTERNAL_b6a433ee_4_k_cu_76b7a7c9_34594cuda3std3__45__cpo3endE - _ZN39_INTERNAL_b6a433ee_4_k_cu_76b7a7c9_34594cute7productE)
_ZN39_INTERNAL_b6a433ee_4_k_cu_76b7a7c9_34594cute7productE:
	.zero		1
	.type		_ZN39_INTERNAL_b6a433ee_4_k_cu_76b7a7c9_34594cuda3std3__45__cpo3endE,@object
	.size		_ZN39_INTERNAL_b6a433ee_4_k_cu_76b7a7c9_34594cuda3std3__45__cpo3endE,(_ZN39_INTERNAL_b6a433ee_4_k_cu_76b7a7c9_34594cuda3std3__419piecewise_constructE - _ZN39_INTERNAL_b6a433ee_4_k_cu_76b7a7c9_34594cuda3std3__45__cpo3endE)
_ZN39_INTERNAL_b6a433ee_4_k_cu_76b7a7c9_34594cuda3std3__45__cpo3endE:
	.zero		1
	.type		_ZN39_INTERNAL_b6a433ee_4_k_cu_76b7a7c9_34594cuda3std3__419piecewise_constructE,@object
	.size		_ZN39_INTERNAL_b6a433ee_4_k_cu_76b7a7c9_34594cuda3std3__419piecewise_constructE,(_ZN39_INTERNAL_b6a433ee_4_k_cu_76b7a7c9_34594cuda3std3__45__cpo4cendE - _ZN39_INTERNAL_b6a433ee_4_k_cu_76b7a7c9_34594cuda3std3__419piecewise_constructE)
_ZN39_INTERNAL_b6a433ee_4_k_cu_76b7a7c9_34594cuda3std3__419piecewise_constructE:
	.zero		1
	.type		_ZN39_INTERNAL_b6a433ee_4_k_cu_76b7a7c9_34594cuda3std3__45__cpo4cendE,@object
	.size		_ZN39_INTERNAL_b6a433ee_4_k_cu_76b7a7c9_34594cuda3std3__45__cpo4cendE,(_ZN39_INTERNAL_b6a433ee_4_k_cu_76b7a7c9_34594cuda3std6ranges3__45__cpo4swapE - _ZN39_INTERNAL_b6a433ee_4_k_cu_76b7a7c9_34594cuda3std3__45__cpo4cendE)
_ZN39_INTERNAL_b6a433ee_4_k_cu_76b7a7c9_34594cuda3std3__45__cpo4cendE:
	.zero		1
	.type		_ZN39_INTERNAL_b6a433ee_4_k_cu_76b7a7c9_34594cuda3std6ranges3__45__cpo4swapE,@object
	.size		_ZN39_INTERNAL_b6a433ee_4_k_cu_76b7a7c9_34594cuda3std6ranges3__45__cpo4swapE,(.L_8 - _ZN39_INTERNAL_b6a433ee_4_k_cu_76b7a7c9_34594cuda3std6ranges3__45__cpo4swapE)
_ZN39_INTERNAL_b6a433ee_4_k_cu_76b7a7c9_34594cuda3std6ranges3__45__cpo4swapE:
	.zero		1
.L_8:


//--------------------- .nv.constant0._ZN7cutlass13device_kernelINS_4gemm6kernel13GemmUniversalIN4cute5tupleIJiiiiEEENS1_10collective13CollectiveMmaINS1_37MainloopSm90TmaGmmaWarpSpecializedFP8ILi17ENS5_IJNS4_1CILi2EEENSA_ILi1EEESC_EEENS1_35KernelTmaWarpSpecializedCooperativeEEENS5_IJNSA_ILi128EEENSA_ILi64EEESH_EEENS_12float_e4m3_tENS5_IJlSC_lEEESJ_SK_NS4_8TiledMMAINS4_8MMA_AtomIJNS4_4SM904GMMA30MMA_64x64x32_F32E4M3E4M3_SS_TNILNSO_7ScaleInE1ELSQ_1EEEEEENS4_6LayoutISD_NS5_IJSC_NSA_ILi0EEESU_EEEEENS5_IJNS4_10UnderscoreESX_SX_EEEEENS4_13SM90_TMA_LOADENS4_14ComposedLayoutINS4_7SwizzleILi2ELi4ELi3EEENS4_18smem_ptr_flag_bitsILi8EEENST_INS5_IJNSA_ILi8EEESH_EEENS5_IJSH_SC_EEEEEEEvNS4_8identityENS4_23SM90_TMA_LOAD_MULTICASTES1A_vS1B_EENS_8epilogue10collective18CollectiveEpilogueINS1E_22Sm90TmaWarpSpecializedILi2ELi2ELi16ELb0ELb0EEEJSI_NS5_IJSG_NSA_ILi32EEEEEESJ_SK_SJ_SK_NS1E_6fusion15FusionCallbacksIS1I_NS1L_13LinCombEltActINS1E_6thread4ReLuESJ_fSJ_fLNS_15FloatRoundStyleE2EEESI_S1K_JEEES10_NS11_INS12_ILi1ELi4ELi3EEES15_NST_INS5_IJS16_S1J_EEENS5_IJS1J_SC_EEEEEEENS4_39AutoVectorizingCopyWithAssumedAlignmentILi128EEENS4_14SM90_TMA_STOREES1X_S1Z_NS4_9Copy_AtomIJNS4_17SM90_U32x4_STSM_NENS_6half_tEEEEvEEEvvEEEEvNT_6ParamsE --------------------------
	.section	.nv.constant0._ZN7cutlass13device_kernelINS_4gemm6kernel13GemmUniversalIN4cute5tupleIJiiiiEEENS1_10collective13CollectiveMmaINS1_37MainloopSm90TmaGmmaWarpSpecializedFP8ILi17ENS5_IJNS4_1CILi2EEENSA_ILi1EEESC_EEENS1_35KernelTmaWarpSpecializedCooperativeEEENS5_IJNSA_ILi128EEENSA_ILi64EEESH_EEENS_12float_e4m3_tENS5_IJlSC_lEEESJ_SK_NS4_8TiledMMAINS4_8MMA_AtomIJNS4_4SM904GMMA30MMA_64x64x32_F32E4M3E4M3_SS_TNILNSO_7ScaleInE1ELSQ_1EEEEEENS4_6LayoutISD_NS5_IJSC_NSA_ILi0EEESU_EEEEENS5_IJNS4_10UnderscoreESX_SX_EEEEENS4_13SM90_TMA_LOADENS4_14ComposedLayoutINS4_7SwizzleILi2ELi4ELi3EEENS4_18smem_ptr_flag_bitsILi8EEENST_INS5_IJNSA_ILi8EEESH_EEENS5_IJSH_SC_EEEEEEEvNS4_8identityENS4_23SM90_TMA_LOAD_MULTICASTES1A_vS1B_EENS_8epilogue10collective18CollectiveEpilogueINS1E_22Sm90TmaWarpSpecializedILi2ELi2ELi16ELb0ELb0EEEJSI_NS5_IJSG_NSA_ILi32EEEEEESJ_SK_SJ_SK_NS1E_6fusion15FusionCallbacksIS1I_NS1L_13LinCombEltActINS1E_6thread4ReLuESJ_fSJ_fLNS_15FloatRoundStyleE2EEESI_S1K_JEEES10_NS11_INS12_ILi1ELi4ELi3EEES15_NST_INS5_IJS16_S1J_EEENS5_IJS1J_SC_EEEEEEENS4_39AutoVectorizingCopyWithAssumedAlignmentILi128EEENS4_14SM90_TMA_STOREES1X_S1Z_NS4_9Copy_AtomIJNS4_17SM90_U32x4_STSM_NENS_6half_tEEEEvEEEvvEEEEvNT_6ParamsE,"a",@progbits
	.sectionflags	@""
	.align	4
.nv.constant0._ZN7cutlass13device_kernelINS_4gemm6kernel13GemmUniversalIN4cute5tupleIJiiiiEEENS1_10collective13CollectiveMmaINS1_37MainloopSm90TmaGmmaWarpSpecializedFP8ILi17ENS5_IJNS4_1CILi2EEENSA_ILi1EEESC_EEENS1_35KernelTmaWarpSpecializedCooperativeEEENS5_IJNSA_ILi128EEENSA_ILi64EEESH_EEENS_12float_e4m3_tENS5_IJlSC_lEEESJ_SK_NS4_8TiledMMAINS4_8MMA_AtomIJNS4_4SM904GMMA30MMA_64x64x32_F32E4M3E4M3_SS_TNILNSO_7ScaleInE1ELSQ_1EEEEEENS4_6LayoutISD_NS5_IJSC_NSA_ILi0EEESU_EEEEENS5_IJNS4_10UnderscoreESX_SX_EEEEENS4_13SM90_TMA_LOADENS4_14ComposedLayoutINS4_7SwizzleILi2ELi4ELi3EEENS4_18smem_ptr_flag_bitsILi8EEENST_INS5_IJNSA_ILi8EEESH_EEENS5_IJSH_SC_EEEEEEEvNS4_8identityENS4_23SM90_TMA_LOAD_MULTICASTES1A_vS1B_EENS_8epilogue10collective18CollectiveEpilogueINS1E_22Sm90TmaWarpSpecializedILi2ELi2ELi16ELb0ELb0EEEJSI_NS5_IJSG_NSA_ILi32EEEEEESJ_SK_SJ_SK_NS1E_6fusion15FusionCallbacksIS1I_NS1L_13LinCombEltActINS1E_6thread4ReLuESJ_fSJ_fLNS_15FloatRoundStyleE2EEESI_S1K_JEEES10_NS11_INS12_ILi1ELi4ELi3EEES15_NST_INS5_IJS16_S1J_EEENS5_IJS1J_SC_EEEEEEENS4_39AutoVectorizingCopyWithAssumedAlignmentILi128EEENS4_14SM90_TMA_STOREES1X_S1Z_NS4_9Copy_AtomIJNS4_17SM90_U32x4_STSM_NENS_6half_tEEEEvEEEvvEEEEvNT_6ParamsE:
	.zero		2432


//--------------------- SYMBOLS --------------------------

	.type		.nv.reservedSmem.offset0,@object
	.size		.nv.reservedSmem.offset0,0x4
	.type		__assertfail,@function
